// auto-generated by cutlass_sweep.gemm — config: {"arch": "sm_90", "cluster_m": 1, "cluster_n": 2, "dtype": "bf16", "dtype_b": "bf16", "layout": "nt", "stages": 0, "tile_k": 128, "tile_m": 256, "tile_n": 128}
#include "cutlass/cutlass.h"
#include "cutlass/gemm/collective/collective_builder.hpp"
#include "cutlass/gemm/device/gemm_universal_adapter.h"
#include "cutlass/gemm/kernel/gemm_universal.hpp"
#include "cutlass/epilogue/collective/collective_builder.hpp"

using ElemA = cutlass::bfloat16_t;
using ElemB = cutlass::bfloat16_t;
using ElemCD = cutlass::bfloat16_t;
using Acc  = float;
using TileShape    = cute::Shape<cute::_256, cute::_128, cute::_128>;
using ClusterShape = cute::Shape<cute::_1, cute::_2, cute::_1>;

using CollectiveEpilogue = typename cutlass::epilogue::collective::CollectiveBuilder<
    cutlass::arch::Sm90, cutlass::arch::OpClassTensorOp,
    TileShape, ClusterShape,
    cutlass::epilogue::collective::EpilogueTileAuto,
    Acc, Acc,
    ElemCD, cutlass::layout::RowMajor, 128 / cutlass::sizeof_bits<ElemCD>::value,
    ElemCD, cutlass::layout::RowMajor, 128 / cutlass::sizeof_bits<ElemCD>::value,
    cutlass::epilogue::collective::EpilogueScheduleAuto
  >::CollectiveOp;

using CollectiveMainloop = typename cutlass::gemm::collective::CollectiveBuilder<
    cutlass::arch::Sm90, cutlass::arch::OpClassTensorOp,
    ElemA, cutlass::layout::RowMajor, 128 / cutlass::sizeof_bits<ElemA>::value,
    ElemB, cutlass::layout::ColumnMajor, 128 / cutlass::sizeof_bits<ElemB>::value,
    Acc,
    TileShape, ClusterShape,
    cutlass::gemm::collective::StageCountAutoCarveout<static_cast<int>(sizeof(typename CollectiveEpilogue::SharedStorage))>,
    cutlass::gemm::collective::KernelScheduleAuto
  >::CollectiveOp;

using GemmKernel = cutlass::gemm::kernel::GemmUniversal<
    cute::Shape<int,int,int,int>,
    CollectiveMainloop,
    CollectiveEpilogue
>;
using Gemm = cutlass::gemm::device::GemmUniversalAdapter<GemmKernel>;

// Force the device kernel symbol into the cubin without needing a host main.
auto* _anchor = &cutlass::device_kernel<GemmKernel>;


// ===== COMPILED SASS (sm_90a) =====

	.target	sm_90a

	.elftype	@"ET_EXEC"


//--------------------- .note.nv.tkinfo           --------------------------
	.section	.note.nv.tkinfo,"",@"SHT_NOTE"
	.sectionflags	@"SHF_NOTE_NV_TKINFO"
	.tkinfo
        /*0018*/ 	.word	0x00000002
        /*0030*/ 	.string	""
        /*0030*/ 	.string	"ptxas"
        /*0030*/ 	.string	"Cuda compilation tools, release 13.0, V13.0.88"
        /*0030*/ 	.string	"Build cuda_13.0.r13.0/compiler.36424714_0"
        /*0030*/ 	.string	"-arch sm_90a -m 64 "



//--------------------- .note.nv.cuinfo           --------------------------
	.section	.note.nv.cuinfo,"",@"SHT_NOTE"
	.sectionflags	@"SHF_NOTE_NV_CUINFO"
        /*0018*/ 	.short	0x0002
        /*001a*/ 	.short	0x005a
        /*001c*/ 	.short	0x0082
	.zero		2


//--------------------- .nv.info                  --------------------------
	.section	.nv.info,"",@"SHT_CUDA_INFO"
	.align	4


	//----- nvinfo : EIATTR_REGCOUNT
	.align		4
        /*0000*/ 	.byte	0x04, 0x2f
        /*0002*/ 	.short	(.L_15 - .L_14)
	.align		4
.L_14:
        /*0004*/ 	.word	index@(_ZN7cutlass13device_kernelINS_4gemm6kernel13GemmUniversalIN4cute5tupleIJiiiiEEENS1_10collective13CollectiveMmaINS1_34MainloopSm90TmaGmmaWarpSpecializedILi2ENS5_IJNS4_1CILi1EEENSA_ILi2EEESB_EEENS1_35KernelTmaWarpSpecializedCooperativeEEENS5_IJNSA_ILi256EEENSA_ILi128EEESH_EEENS_10bfloat16_tENS5_IJlSB_lEEESJ_SK_NS4_8TiledMMAINS4_8MMA_AtomIJNS4_4SM904GMMA28MMA_64x128x16_F32BF16BF16_SSILNSO_5MajorE0ELSQ_0ELNSO_7ScaleInE1ELSR_1EEEEEENS4_6LayoutINS5_IJSC_SB_SB_EEENS5_IJSB_NSA_ILi0EEESW_EEEEENS5_IJNS4_10UnderscoreESZ_SZ_EEEEENS4_23SM90_TMA_LOAD_MULTICASTENS4_14ComposedLayoutINS4_7SwizzleILi3ELi4ELi3EEENS4_18smem_ptr_flag_bitsILi16EEENSU_INS5_IJNSA_ILi8EEENSA_ILi64EEEEEENS5_IJS19_SB_EEEEEEEvNS4_8identityENS4_13SM90_TMA_LOADES1D_vS1E_EENS_8epilogue10collective6detail29Sm90TmaWarpSpecializedAdapterINS1I_15DefaultEpilogueISJ_SK_SK_NS1H_6thread17LinearCombinationISJ_Li1EffLNS1M_9ScaleType4KindE0ELNS_15FloatRoundStyleE2ESJ_EENS1_15EpilogueDefaultEEEEEvvEEEEvNT_6ParamsE)
        /*0008*/ 	.word	0x000000a8


	//----- nvinfo : EIATTR_FRAME_SIZE
	.align		4
.L_15:
        /*000c*/ 	.byte	0x04, 0x11
        /*000e*/ 	.short	(.L_17 - .L_16)
	.align		4
.L_16:
        /*0010*/ 	.word	index@(_ZN7cutlass13device_kernelINS_4gemm6kernel13GemmUniversalIN4cute5tupleIJiiiiEEENS1_10collective13CollectiveMmaINS1_34MainloopSm90TmaGmmaWarpSpecializedILi2ENS5_IJNS4_1CILi1EEENSA_ILi2EEESB_EEENS1_35KernelTmaWarpSpecializedCooperativeEEENS5_IJNSA_ILi256EEENSA_ILi128EEESH_EEENS_10bfloat16_tENS5_IJlSB_lEEESJ_SK_NS4_8TiledMMAINS4_8MMA_AtomIJNS4_4SM904GMMA28MMA_64x128x16_F32BF16BF16_SSILNSO_5MajorE0ELSQ_0ELNSO_7ScaleInE1ELSR_1EEEEEENS4_6LayoutINS5_IJSC_SB_SB_EEENS5_IJSB_NSA_ILi0EEESW_EEEEENS5_IJNS4_10UnderscoreESZ_SZ_EEEEENS4_23SM90_TMA_LOAD_MULTICASTENS4_14ComposedLayoutINS4_7SwizzleILi3ELi4ELi3EEENS4_18smem_ptr_flag_bitsILi16EEENSU_INS5_IJNSA_ILi8EEENSA_ILi64EEEEEENS5_IJS19_SB_EEEEEEEvNS4_8identityENS4_13SM90_TMA_LOADES1D_vS1E_EENS_8epilogue10collective6detail29Sm90TmaWarpSpecializedAdapterINS1I_15DefaultEpilogueISJ_SK_SK_NS1H_6thread17LinearCombinationISJ_Li1EffLNS1M_9ScaleType4KindE0ELNS_15FloatRoundStyleE2ESJ_EENS1_15EpilogueDefaultEEEEEvvEEEEvNT_6ParamsE)
        /*0014*/ 	.word	0x00000000


	//----- nvinfo : EIATTR_MIN_STACK_SIZE
	.align		4
.L_17:
        /*0018*/ 	.byte	0x04, 0x12
        /*001a*/ 	.short	(.L_19 - .L_18)
	.align		4
.L_18:
        /*001c*/ 	.word	index@(_ZN7cutlass13device_kernelINS_4gemm6kernel13GemmUniversalIN4cute5tupleIJiiiiEEENS1_10collective13CollectiveMmaINS1_34MainloopSm90TmaGmmaWarpSpecializedILi2ENS5_IJNS4_1CILi1EEENSA_ILi2EEESB_EEENS1_35KernelTmaWarpSpecializedCooperativeEEENS5_IJNSA_ILi256EEENSA_ILi128EEESH_EEENS_10bfloat16_tENS5_IJlSB_lEEESJ_SK_NS4_8TiledMMAINS4_8MMA_AtomIJNS4_4SM904GMMA28MMA_64x128x16_F32BF16BF16_SSILNSO_5MajorE0ELSQ_0ELNSO_7ScaleInE1ELSR_1EEEEEENS4_6LayoutINS5_IJSC_SB_SB_EEENS5_IJSB_NSA_ILi0EEESW_EEEEENS5_IJNS4_10UnderscoreESZ_SZ_EEEEENS4_23SM90_TMA_LOAD_MULTICASTENS4_14ComposedLayoutINS4_7SwizzleILi3ELi4ELi3EEENS4_18smem_ptr_flag_bitsILi16EEENSU_INS5_IJNSA_ILi8EEENSA_ILi64EEEEEENS5_IJS19_SB_EEEEEEEvNS4_8identityENS4_13SM90_TMA_LOADES1D_vS1E_EENS_8epilogue10collective6detail29Sm90TmaWarpSpecializedAdapterINS1I_15DefaultEpilogueISJ_SK_SK_NS1H_6thread17LinearCombinationISJ_Li1EffLNS1M_9ScaleType4KindE0ELNS_15FloatRoundStyleE2ESJ_EENS1_15EpilogueDefaultEEEEEvvEEEEvNT_6ParamsE)
        /*0020*/ 	.word	0x00000000
.L_19:


//--------------------- .nv.compat                --------------------------
	.section	.nv.compat,"",@"SHT_CUDA_COMPAT_INFO"
	.align	4
        /*0000*/ 	.byte	0x02, 0x09, 0x01, 0x00, 0x02, 0x02, 0x04, 0x00, 0x02, 0x05, 0x05, 0x00, 0x03, 0x07, 0x01, 0x01
        /*0010*/ 	.byte	0x02, 0x03, 0x01, 0x00, 0x02, 0x06, 0x01, 0x00, 0x04, 0x0b, 0x08, 0x00, 0x00, 0x00, 0x00, 0x00
        /*0020*/ 	.byte	0x00, 0x00, 0x00, 0x00


//--------------------- .nv.info._ZN7cutlass13device_kernelINS_4gemm6kernel13GemmUniversalIN4cute5tupleIJiiiiEEENS1_10collective13CollectiveMmaINS1_34MainloopSm90TmaGmmaWarpSpecializedILi2ENS5_IJNS4_1CILi1EEENSA_ILi2EEESB_EEENS1_35KernelTmaWarpSpecializedCooperativeEEENS5_IJNSA_ILi256EEENSA_ILi128EEESH_EEENS_10bfloat16_tENS5_IJlSB_lEEESJ_SK_NS4_8TiledMMAINS4_8MMA_AtomIJNS4_4SM904GMMA28MMA_64x128x16_F32BF16BF16_SSILNSO_5MajorE0ELSQ_0ELNSO_7ScaleInE1ELSR_1EEEEEENS4_6LayoutINS5_IJSC_SB_SB_EEENS5_IJSB_NSA_ILi0EEESW_EEEEENS5_IJNS4_10UnderscoreESZ_SZ_EEEEENS4_23SM90_TMA_LOAD_MULTICASTENS4_14ComposedLayoutINS4_7SwizzleILi3ELi4ELi3EEENS4_18smem_ptr_flag_bitsILi16EEENSU_INS5_IJNSA_ILi8EEENSA_ILi64EEEEEENS5_IJS19_SB_EEEEEEEvNS4_8identityENS4_13SM90_TMA_LOADES1D_vS1E_EENS_8epilogue10collective6detail29Sm90TmaWarpSpecializedAdapterINS1I_15DefaultEpilogueISJ_SK_SK_NS1H_6thread17LinearCombinationISJ_Li1EffLNS1M_9ScaleType4KindE0ELNS_15FloatRoundStyleE2ESJ_EENS1_15EpilogueDefaultEEEEEvvEEEEvNT_6ParamsE --------------------------
	.section	.nv.info._ZN7cutlass13device_kernelINS_4gemm6kernel13GemmUniversalIN4cute5tupleIJiiiiEEENS1_10collective13CollectiveMmaINS1_34MainloopSm90TmaGmmaWarpSpecializedILi2ENS5_IJNS4_1CILi1EEENSA_ILi2EEESB_EEENS1_35KernelTmaWarpSpecializedCooperativeEEENS5_IJNSA_ILi256EEENSA_ILi128EEESH_EEENS_10bfloat16_tENS5_IJlSB_lEEESJ_SK_NS4_8TiledMMAINS4_8MMA_AtomIJNS4_4SM904GMMA28MMA_64x128x16_F32BF16BF16_SSILNSO_5MajorE0ELSQ_0ELNSO_7ScaleInE1ELSR_1EEEEEENS4_6LayoutINS5_IJSC_SB_SB_EEENS5_IJSB_NSA_ILi0EEESW_EEEEENS5_IJNS4_10UnderscoreESZ_SZ_EEEEENS4_23SM90_TMA_LOAD_MULTICASTENS4_14ComposedLayoutINS4_7SwizzleILi3ELi4ELi3EEENS4_18smem_ptr_flag_bitsILi16EEENSU_INS5_IJNSA_ILi8EEENSA_ILi64EEEEEENS5_IJS19_SB_EEEEEEEvNS4_8identityENS4_13SM90_TMA_LOADES1D_vS1E_EENS_8epilogue10collective6detail29Sm90TmaWarpSpecializedAdapterINS1I_15DefaultEpilogueISJ_SK_SK_NS1H_6thread17LinearCombinationISJ_Li1EffLNS1M_9ScaleType4KindE0ELNS_15FloatRoundStyleE2ESJ_EENS1_15EpilogueDefaultEEEEEvvEEEEvNT_6ParamsE,"",@"SHT_CUDA_INFO"
	.sectionflags	@""
	.align	4


	//----- nvinfo : EIATTR_CUDA_API_VERSION
	.align		4
        /*0000*/ 	.byte	0x04, 0x37
        /*0002*/ 	.short	(.L_21 - .L_20)
.L_20:
        /*0004*/ 	.word	0x00000082


	//----- nvinfo : EIATTR_KPARAM_INFO
	.align		4
.L_21:
        /*0008*/ 	.byte	0x04, 0x17
        /*000a*/ 	.short	(.L_23 - .L_22)
.L_22:
        /*000c*/ 	.word	0x00000000
        /*0010*/ 	.short	0x0000
        /*0012*/ 	.short	0x0070
        /*0014*/ 	.byte	0x00, 0xf0, 0x01, 0x10


	//----- nvinfo : EIATTR_SPARSE_MMA_MASK
	.align		4
.L_23:
        /*0018*/ 	.byte	0x03, 0x50
        /*001a*/ 	.short	0x0000


	//----- nvinfo : EIATTR_MAXREG_COUNT
	.align		4
        /*001c*/ 	.byte	0x03, 0x1b
        /*001e*/ 	.short	0x00a8


	//----- nvinfo : EIATTR_NUM_BARRIERS
	.align		4
        /*0020*/ 	.byte	0x02, 0x4c
        /*0022*/ 	.byte	0x01
	.zero		1


	//----- nvinfo : EIATTR_EXTERNS
	.align		4
        /*0024*/ 	.byte	0x04, 0x0f
        /*0026*/ 	.short	(.L_25 - .L_24)


	//   ....[0]....
	.align		4
.L_24:
        /*0028*/ 	.word	index@(__assertfail)


	//----- nvinfo : EIATTR_MERCURY_ISA_VERSION
	.align		4
.L_25:
        /*002c*/ 	.byte	0x03, 0x5f
        /*002e*/ 	.short	0x0101


	//----- nvinfo : EIATTR_INT_WARP_WIDE_INSTR_OFFSETS
	.align		4
        /*0030*/ 	.byte	0x04, 0x31
        /*0032*/ 	.short	(.L_27 - .L_26)


	//   ....[0]....
.L_26:
        /*0034*/ 	.word	0x000003e0


	//   ....[1]....
        /*0038*/ 	.word	0x00000400


	//   ....[2]....
        /*003c*/ 	.word	0x000005d0


	//   ....[3]....
        /*0040*/ 	.word	0x000024b0


	//----- nvinfo : EIATTR_COOP_GROUP_MASK_REGIDS
	.align		4
.L_27:
        /*0044*/ 	.byte	0x04, 0x29
        /*0046*/ 	.short	(.L_29 - .L_28)


	//   ....[0]....
.L_28:
        /*0048*/ 	.word	0xffffffff


	//   ....[1]....
        /*004c*/ 	.word	0xffffffff


	//   ....[2]....
        /*0050*/ 	.word	0xffffffff


	//   ....[3]....
        /*0054*/ 	.word	0xffffffff


	//   ....[4]....
        /*0058*/ 	.word	0xffffffff


	//   ....[5]....
        /*005c*/ 	.word	0xffffffff


	//----- nvinfo : EIATTR_COOP_GROUP_INSTR_OFFSETS
	.align		4
.L_29:
        /*0060*/ 	.byte	0x04, 0x28
        /*0062*/ 	.short	(.L_31 - .L_30)


	//   ....[0]....
.L_30:
        /*0064*/ 	.word	0x00000060


	//   ....[1]....
        /*0068*/ 	.word	0x00000070


	//   ....[2]....
        /*006c*/ 	.word	0x00000130


	//   ....[3]....
        /*0070*/ 	.word	0x00000290


	//   ....[4]....
        /*0074*/ 	.word	0x00000740


	//   ....[5]....
        /*0078*/ 	.word	0x00001190


	//----- nvinfo : EIATTR_REG_RECONFIG
	.align		4
.L_31:
        /*007c*/ 	.byte	0x01, 0x54
	.zero		2


	//----- nvinfo : EIATTR_SYSCALL_OFFSETS
	.align		4
        /*0080*/ 	.byte	0x04, 0x46
        /*0082*/ 	.short	(.L_33 - .L_32)


	//   ....[0]....
.L_32:
        /*0084*/ 	.word	0x00001350


	//----- nvinfo : EIATTR_MBARRIER_INSTR_OFFSETS
	.align		4
.L_33:
        /*0088*/ 	.byte	0x04, 0x39
        /*008a*/ 	.short	(.L_35 - .L_34)


	//   ....[0]....
.L_34:
        /*008c*/ 	.word	0x00000230
        /*0090*/ 	.word	0x000000ff
        /*0094*/ 	.word	0x00000000
        /*0098*/ 	.short	0x0100
        /*009a*/ 	.byte	0x08
	.zero		1


	//   ....[1]....
        /*009c*/ 	.word	0x00000240
        /*00a0*/ 	.word	0x000000ff
        /*00a4*/ 	.word	0x00000010
        /*00a8*/ 	.short	0x0100
        /*00aa*/ 	.byte	0x08
	.zero		1


	//   ....[2]....
        /*00ac*/ 	.word	0x00000250
        /*00b0*/ 	.word	0x000000ff
        /*00b4*/ 	.word	0x00000008
        /*00b8*/ 	.short	0x0100
        /*00ba*/ 	.byte	0x08
	.zero		1


	//   ....[3]....
        /*00bc*/ 	.word	0x00000260
        /*00c0*/ 	.word	0x000000ff
        /*00c4*/ 	.word	0x00000018
        /*00c8*/ 	.short	0x0100
        /*00ca*/ 	.byte	0x08
	.zero		1


	//   ....[4]....
        /*00cc*/ 	.word	0x00000650
        /*00d0*/ 	.word	0x000000ff
        /*00d4*/ 	.word	0x00000030
        /*00d8*/ 	.short	0x0100
        /*00da*/ 	.byte	0x06
	.zero		1


	//   ....[5]....
        /*00dc*/ 	.word	0x000006e0
        /*00e0*/ 	.word	0x000000ff
        /*00e4*/ 	.word	0x00000038
        /*00e8*/ 	.short	0x0100
        /*00ea*/ 	.byte	0x06
	.zero		1


	//   ....[6]....
        /*00ec*/ 	.word	0x00001410
        /*00f0*/ 	.word	0x00000003
        /*00f4*/ 	.word	0x00000000
        /*00f8*/ 	.short	0x010a
        /*00fa*/ 	.byte	0x3f
	.zero		1


	//   ....[7]....
        /*00fc*/ 	.word	0x00001450
        /*0100*/ 	.word	0x00000003
        /*0104*/ 	.word	0x00000000
        /*0108*/ 	.short	0x010a
        /*010a*/ 	.byte	0x3f
	.zero		1


	//   ....[8]....
        /*010c*/ 	.word	0x00001c70
        /*0110*/ 	.word	0x00000005
        /*0114*/ 	.word	0x00000000
        /*0118*/ 	.short	0x010a
        /*011a*/ 	.byte	0x3f
	.zero		1


	//   ....[9]....
        /*011c*/ 	.word	0x00001cb0
        /*0120*/ 	.word	0x00000005
        /*0124*/ 	.word	0x00000000
        /*0128*/ 	.short	0x010a
        /*012a*/ 	.byte	0x3f
	.zero		1


	//   ....[10]....
        /*012c*/ 	.word	0x00002350
        /*0130*/ 	.word	0x00000005
        /*0134*/ 	.word	0x00000000
        /*0138*/ 	.short	0x0101
        /*013a*/ 	.byte	0x3f
	.zero		1


	//   ....[11]....
        /*013c*/ 	.word	0x00002530
        /*0140*/ 	.word	0x00000003
        /*0144*/ 	.word	0x00000000
        /*0148*/ 	.short	0x0101
        /*014a*/ 	.byte	0x3f
	.zero		1


	//   ....[12]....
        /*014c*/ 	.word	0x0000bd80
        /*0150*/ 	.word	0x00000016
        /*0154*/ 	.word	0x00000010
        /*0158*/ 	.short	0x010a
        /*015a*/ 	.byte	0x3f
	.zero		1


	//   ....[13]....
        /*015c*/ 	.word	0x0000c210
        /*0160*/ 	.word	0x00000005
        /*0164*/ 	.word	0x00000038
        /*0168*/ 	.short	0x0101
        /*016a*/ 	.byte	0x3f
	.zero		1


	//   ....[14]....
        /*016c*/ 	.word	0x0000c920
        /*0170*/ 	.word	0x00000007
        /*0174*/ 	.word	0x00000000
        /*0178*/ 	.short	0x010a
        /*017a*/ 	.byte	0x3f
	.zero		1


	//   ....[15]....
        /*017c*/ 	.word	0x0000c9a0
        /*0180*/ 	.word	0x00000003
        /*0184*/ 	.word	0x00000000
        /*0188*/ 	.short	0x010a
        /*018a*/ 	.byte	0x3f
	.zero		1


	//   ....[16]....
        /*018c*/ 	.word	0x0000ca00
        /*0190*/ 	.word	0x00000003
        /*0194*/ 	.word	0x00000000
        /*0198*/ 	.short	0x010a
        /*019a*/ 	.byte	0x3f
	.zero		1


	//   ....[17]....
        /*019c*/ 	.word	0x0000ca50
        /*01a0*/ 	.word	0x00000005
        /*01a4*/ 	.word	0x00000000
        /*01a8*/ 	.short	0x010a
        /*01aa*/ 	.byte	0x3f
	.zero		1


	//   ....[18]....
        /*01ac*/ 	.word	0x0000cb20
        /*01b0*/ 	.word	0x00000016
        /*01b4*/ 	.word	0x00000010
        /*01b8*/ 	.short	0x010a
        /*01ba*/ 	.byte	0x3f
	.zero		1


	//   ....[19]....
        /*01bc*/ 	.word	0x0000cbf0
        /*01c0*/ 	.word	0x00000007
        /*01c4*/ 	.word	0x00000000
        /*01c8*/ 	.short	0x010a
        /*01ca*/ 	.byte	0x3f
	.zero		1


	//----- nvinfo : EIATTR_NUM_MBARRIERS
	.align		4
.L_35:
        /*01cc*/ 	.byte	0x03, 0x38
        /*01ce*/ 	.short	0x0006


	//----- nvinfo : EIATTR_EXIT_INSTR_OFFSETS
	.align		4
        /*01d0*/ 	.byte	0x04, 0x1c
        /*01d2*/ 	.short	(.L_37 - .L_36)


	//   ....[0]....
.L_36:
        /*01d4*/ 	.word	0x000008a0


	//   ....[1]....
        /*01d8*/ 	.word	0x000010c0


	//   ....[2]....
        /*01dc*/ 	.word	0x0000b4a0


	//   ....[3]....
        /*01e0*/ 	.word	0x0000ba00


	//   ....[4]....
        /*01e4*/ 	.word	0x0000c9f0


	//----- nvinfo : EIATTR_MAX_THREADS
	.align		4
.L_37:
        /*01e8*/ 	.byte	0x04, 0x05
        /*01ea*/ 	.short	(.L_39 - .L_38)
.L_38:
        /*01ec*/ 	.word	0x00000180
        /*01f0*/ 	.word	0x00000001
        /*01f4*/ 	.word	0x00000001


	//----- nvinfo : EIATTR_CRS_STACK_SIZE
	.align		4
.L_39:
        /*01f8*/ 	.byte	0x04, 0x1e
        /*01fa*/ 	.short	(.L_41 - .L_40)
.L_40:
        /*01fc*/ 	.word	0x00000000


	//----- nvinfo : EIATTR_CBANK_PARAM_SIZE
	.align		4
.L_41:
        /*0200*/ 	.byte	0x03, 0x19
        /*0202*/ 	.short	0x0470


	//----- nvinfo : EIATTR_PARAM_CBANK
	.align		4
        /*0204*/ 	.byte	0x04, 0x0a
        /*0206*/ 	.short	(.L_43 - .L_42)
	.align		4
.L_42:
        /*0208*/ 	.word	index@(.nv.constant0._ZN7cutlass13device_kernelINS_4gemm6kernel13GemmUniversalIN4cute5tupleIJiiiiEEENS1_10collective13CollectiveMmaINS1_34MainloopSm90TmaGmmaWarpSpecializedILi2ENS5_IJNS4_1CILi1EEENSA_ILi2EEESB_EEENS1_35KernelTmaWarpSpecializedCooperativeEEENS5_IJNSA_ILi256EEENSA_ILi128EEESH_EEENS_10bfloat16_tENS5_IJlSB_lEEESJ_SK_NS4_8TiledMMAINS4_8MMA_AtomIJNS4_4SM904GMMA28MMA_64x128x16_F32BF16BF16_SSILNSO_5MajorE0ELSQ_0ELNSO_7ScaleInE1ELSR_1EEEEEENS4_6LayoutINS5_IJSC_SB_SB_EEENS5_IJSB_NSA_ILi0EEESW_EEEEENS5_IJNS4_10UnderscoreESZ_SZ_EEEEENS4_23SM90_TMA_LOAD_MULTICASTENS4_14ComposedLayoutINS4_7SwizzleILi3ELi4ELi3EEENS4_18smem_ptr_flag_bitsILi16EEENSU_INS5_IJNSA_ILi8EEENSA_ILi64EEEEEENS5_IJS19_SB_EEEEEEEvNS4_8identityENS4_13SM90_TMA_LOADES1D_vS1E_EENS_8epilogue10collective6detail29Sm90TmaWarpSpecializedAdapterINS1I_15DefaultEpilogueISJ_SK_SK_NS1H_6thread17LinearCombinationISJ_Li1EffLNS1M_9ScaleType4KindE0ELNS_15FloatRoundStyleE2ESJ_EENS1_15EpilogueDefaultEEEEEvvEEEEvNT_6ParamsE)
        /*020c*/ 	.short	0x0210
        /*020e*/ 	.short	0x0470


	//----- nvinfo : EIATTR_SW_WAR
	.align		4
.L_43:
        /*0210*/ 	.byte	0x04, 0x36
        /*0212*/ 	.short	(.L_45 - .L_44)
.L_44:
        /*0214*/ 	.word	0x00000008
.L_45:


//--------------------- .nv.callgraph             --------------------------
	.section	.nv.callgraph,"",@"SHT_CUDA_CALLGRAPH"
	.align	4
	.sectionentsize	8
	.align		4
        /*0000*/ 	.word	0x00000000
	.align		4
        /*0004*/ 	.word	0xffffffff
	.align		4
        /*0008*/ 	.word	index@(_ZN7cutlass13device_kernelINS_4gemm6kernel13GemmUniversalIN4cute5tupleIJiiiiEEENS1_10collective13CollectiveMmaINS1_34MainloopSm90TmaGmmaWarpSpecializedILi2ENS5_IJNS4_1CILi1EEENSA_ILi2EEESB_EEENS1_35KernelTmaWarpSpecializedCooperativeEEENS5_IJNSA_ILi256EEENSA_ILi128EEESH_EEENS_10bfloat16_tENS5_IJlSB_lEEESJ_SK_NS4_8TiledMMAINS4_8MMA_AtomIJNS4_4SM904GMMA28MMA_64x128x16_F32BF16BF16_SSILNSO_5MajorE0ELSQ_0ELNSO_7ScaleInE1ELSR_1EEEEEENS4_6LayoutINS5_IJSC_SB_SB_EEENS5_IJSB_NSA_ILi0EEESW_EEEEENS5_IJNS4_10UnderscoreESZ_SZ_EEEEENS4_23SM90_TMA_LOAD_MULTICASTENS4_14ComposedLayoutINS4_7SwizzleILi3ELi4ELi3EEENS4_18smem_ptr_flag_bitsILi16EEENSU_INS5_IJNSA_ILi8EEENSA_ILi64EEEEEENS5_IJS19_SB_EEEEEEEvNS4_8identityENS4_13SM90_TMA_LOADES1D_vS1E_EENS_8epilogue10collective6detail29Sm90TmaWarpSpecializedAdapterINS1I_15DefaultEpilogueISJ_SK_SK_NS1H_6thread17LinearCombinationISJ_Li1EffLNS1M_9ScaleType4KindE0ELNS_15FloatRoundStyleE2ESJ_EENS1_15EpilogueDefaultEEEEEvvEEEEvNT_6ParamsE)
	.align		4
        /*000c*/ 	.word	index@(__assertfail)
	.align		4
        /*0010*/ 	.word	0x00000000
	.align		4
        /*0014*/ 	.word	0xfffffffe
	.align		4
        /*0018*/ 	.word	0x00000000
	.align		4
        /*001c*/ 	.word	0xfffffffd
	.align		4
        /*0020*/ 	.word	0x00000000
	.align		4
        /*0024*/ 	.word	0xfffffffc


//--------------------- .nv.constant4             --------------------------
	.section	.nv.constant4,"a",@progbits
	.align	8
	.align		8
.nv.constant4:
        /*0000*/ 	.dword	__assertfail
	.align		8
        /*0008*/ 	.dword	__unnamed_1
	.align		8
        /*0010*/ 	.dword	_ZN40_INTERNAL_99793b6a_4_k_cu_b456856d_275924cuda3std3__45__cpo5beginE
	.align		8
        /*0018*/ 	.dword	_ZN40_INTERNAL_99793b6a_4_k_cu_b456856d_275924cuda3std3__45__cpo3endE
	.align		8
        /*0020*/ 	.dword	_ZN40_INTERNAL_99793b6a_4_k_cu_b456856d_275924cuda3std3__45__cpo6cbeginE
	.align		8
        /*0028*/ 	.dword	_ZN40_INTERNAL_99793b6a_4_k_cu_b456856d_275924cuda3std3__45__cpo4cendE
	.align		8
        /*0030*/ 	.dword	_ZN40_INTERNAL_99793b6a_4_k_cu_b456856d_275924cuda3std3__442_GLOBAL__N__99793b6a_4_k_cu_b456856d_275926ignoreE
	.align		8
        /*0038*/ 	.dword	_ZN40_INTERNAL_99793b6a_4_k_cu_b456856d_275924cuda3std3__419piecewise_constructE
	.align		8
        /*0040*/ 	.dword	_ZN40_INTERNAL_99793b6a_4_k_cu_b456856d_275924cuda3std3__48in_placeE
	.align		8
        /*0048*/ 	.dword	_ZN40_INTERNAL_99793b6a_4_k_cu_b456856d_275924cuda3std6ranges3__45__cpo4swapE
	.align		8
        /*0050*/ 	.dword	_ZN40_INTERNAL_99793b6a_4_k_cu_b456856d_275924cuda3std6ranges3__45__cpo9iter_moveE
	.align		8
        /*0058*/ 	.dword	_ZN40_INTERNAL_99793b6a_4_k_cu_b456856d_275924cute7productE
	.align		8
        /*0060*/ 	.dword	_ZN40_INTERNAL_99793b6a_4_k_cu_b456856d_275924cute1_E
	.align		8
        /*0068*/ 	.dword	$str$22
	.align		8
        /*0070*/ 	.dword	$str$23


//--------------------- .text._ZN7cutlass13device_kernelINS_4gemm6kernel13GemmUniversalIN4cute5tupleIJiiiiEEENS1_10collective13CollectiveMmaINS1_34MainloopSm90TmaGmmaWarpSpecializedILi2ENS5_IJNS4_1CILi1EEENSA_ILi2EEESB_EEENS1_35KernelTmaWarpSpecializedCooperativeEEENS5_IJNSA_ILi256EEENSA_ILi128EEESH_EEENS_10bfloat16_tENS5_IJlSB_lEEESJ_SK_NS4_8TiledMMAINS4_8MMA_AtomIJNS4_4SM904GMMA28MMA_64x128x16_F32BF16BF16_SSILNSO_5MajorE0ELSQ_0ELNSO_7ScaleInE1ELSR_1EEEEEENS4_6LayoutINS5_IJSC_SB_SB_EEENS5_IJSB_NSA_ILi0EEESW_EEEEENS5_IJNS4_10UnderscoreESZ_SZ_EEEEENS4_23SM90_TMA_LOAD_MULTICASTENS4_14ComposedLayoutINS4_7SwizzleILi3ELi4ELi3EEENS4_18smem_ptr_flag_bitsILi16EEENSU_INS5_IJNSA_ILi8EEENSA_ILi64EEEEEENS5_IJS19_SB_EEEEEEEvNS4_8identityENS4_13SM90_TMA_LOADES1D_vS1E_EENS_8epilogue10collective6detail29Sm90TmaWarpSpecializedAdapterINS1I_15DefaultEpilogueISJ_SK_SK_NS1H_6thread17LinearCombinationISJ_Li1EffLNS1M_9ScaleType4KindE0ELNS_15FloatRoundStyleE2ESJ_EENS1_15EpilogueDefaultEEEEEvvEEEEvNT_6ParamsE --------------------------
	.section	.text._ZN7cutlass13device_kernelINS_4gemm6kernel13GemmUniversalIN4cute5tupleIJiiiiEEENS1_10collective13CollectiveMmaINS1_34MainloopSm90TmaGmmaWarpSpecializedILi2ENS5_IJNS4_1CILi1EEENSA_ILi2EEESB_EEENS1_35KernelTmaWarpSpecializedCooperativeEEENS5_IJNSA_ILi256EEENSA_ILi128EEESH_EEENS_10bfloat16_tENS5_IJlSB_lEEESJ_SK_NS4_8TiledMMAINS4_8MMA_AtomIJNS4_4SM904GMMA28MMA_64x128x16_F32BF16BF16_SSILNSO_5MajorE0ELSQ_0ELNSO_7ScaleInE1ELSR_1EEEEEENS4_6LayoutINS5_IJSC_SB_SB_EEENS5_IJSB_NSA_ILi0EEESW_EEEEENS5_IJNS4_10UnderscoreESZ_SZ_EEEEENS4_23SM90_TMA_LOAD_MULTICASTENS4_14ComposedLayoutINS4_7SwizzleILi3ELi4ELi3EEENS4_18smem_ptr_flag_bitsILi16EEENSU_INS5_IJNSA_ILi8EEENSA_ILi64EEEEEENS5_IJS19_SB_EEEEEEEvNS4_8identityENS4_13SM90_TMA_LOADES1D_vS1E_EENS_8epilogue10collective6detail29Sm90TmaWarpSpecializedAdapterINS1I_15DefaultEpilogueISJ_SK_SK_NS1H_6thread17LinearCombinationISJ_Li1EffLNS1M_9ScaleType4KindE0ELNS_15FloatRoundStyleE2ESJ_EENS1_15EpilogueDefaultEEEEEvvEEEEvNT_6ParamsE,"ax",@progbits
	.align	128
.text._ZN7cutlass13device_kernelINS_4gemm6kernel13GemmUniversalIN4cute5tupleIJiiiiEEENS1_10collective13CollectiveMmaINS1_34MainloopSm90TmaGmmaWarpSpecializedILi2ENS5_IJNS4_1CILi1EEENSA_ILi2EEESB_EEENS1_35KernelTmaWarpSpecializedCooperativeEEENS5_IJNSA_ILi256EEENSA_ILi128EEESH_EEENS_10bfloat16_tENS5_IJlSB_lEEESJ_SK_NS4_8TiledMMAINS4_8MMA_AtomIJNS4_4SM904GMMA28MMA_64x128x16_F32BF16BF16_SSILNSO_5MajorE0ELSQ_0ELNSO_7ScaleInE1ELSR_1EEEEEENS4_6LayoutINS5_IJSC_SB_SB_EEENS5_IJSB_NSA_ILi0EEESW_EEEEENS5_IJNS4_10UnderscoreESZ_SZ_EEEEENS4_23SM90_TMA_LOAD_MULTICASTENS4_14ComposedLayoutINS4_7SwizzleILi3ELi4ELi3EEENS4_18smem_ptr_flag_bitsILi16EEENSU_INS5_IJNSA_ILi8EEENSA_ILi64EEEEEENS5_IJS19_SB_EEEEEEEvNS4_8identityENS4_13SM90_TMA_LOADES1D_vS1E_EENS_8epilogue10collective6detail29Sm90TmaWarpSpecializedAdapterINS1I_15DefaultEpilogueISJ_SK_SK_NS1H_6thread17LinearCombinationISJ_Li1EffLNS1M_9ScaleType4KindE0ELNS_15FloatRoundStyleE2ESJ_EENS1_15EpilogueDefaultEEEEEvvEEEEvNT_6ParamsE:
        .type           _ZN7cutlass13device_kernelINS_4gemm6kernel13GemmUniversalIN4cute5tupleIJiiiiEEENS1_10collective13CollectiveMmaINS1_34MainloopSm90TmaGmmaWarpSpecializedILi2ENS5_IJNS4_1CILi1EEENSA_ILi2EEESB_EEENS1_35KernelTmaWarpSpecializedCooperativeEEENS5_IJNSA_ILi256EEENSA_ILi128EEESH_EEENS_10bfloat16_tENS5_IJlSB_lEEESJ_SK_NS4_8TiledMMAINS4_8MMA_AtomIJNS4_4SM904GMMA28MMA_64x128x16_F32BF16BF16_SSILNSO_5MajorE0ELSQ_0ELNSO_7ScaleInE1ELSR_1EEEEEENS4_6LayoutINS5_IJSC_SB_SB_EEENS5_IJSB_NSA_ILi0EEESW_EEEEENS5_IJNS4_10UnderscoreESZ_SZ_EEEEENS4_23SM90_TMA_LOAD_MULTICASTENS4_14ComposedLayoutINS4_7SwizzleILi3ELi4ELi3EEENS4_18smem_ptr_flag_bitsILi16EEENSU_INS5_IJNSA_ILi8EEENSA_ILi64EEEEEENS5_IJS19_SB_EEEEEEEvNS4_8identityENS4_13SM90_TMA_LOADES1D_vS1E_EENS_8epilogue10collective6detail29Sm90TmaWarpSpecializedAdapterINS1I_15DefaultEpilogueISJ_SK_SK_NS1H_6thread17LinearCombinationISJ_Li1EffLNS1M_9ScaleType4KindE0ELNS_15FloatRoundStyleE2ESJ_EENS1_15EpilogueDefaultEEEEEvvEEEEvNT_6ParamsE,@function
        .size           _ZN7cutlass13device_kernelINS_4gemm6kernel13GemmUniversalIN4cute5tupleIJiiiiEEENS1_10collective13CollectiveMmaINS1_34MainloopSm90TmaGmmaWarpSpecializedILi2ENS5_IJNS4_1CILi1EEENSA_ILi2EEESB_EEENS1_35KernelTmaWarpSpecializedCooperativeEEENS5_IJNSA_ILi256EEENSA_ILi128EEESH_EEENS_10bfloat16_tENS5_IJlSB_lEEESJ_SK_NS4_8TiledMMAINS4_8MMA_AtomIJNS4_4SM904GMMA28MMA_64x128x16_F32BF16BF16_SSILNSO_5MajorE0ELSQ_0ELNSO_7ScaleInE1ELSR_1EEEEEENS4_6LayoutINS5_IJSC_SB_SB_EEENS5_IJSB_NSA_ILi0EEESW_EEEEENS5_IJNS4_10UnderscoreESZ_SZ_EEEEENS4_23SM90_TMA_LOAD_MULTICASTENS4_14ComposedLayoutINS4_7SwizzleILi3ELi4ELi3EEENS4_18smem_ptr_flag_bitsILi16EEENSU_INS5_IJNSA_ILi8EEENSA_ILi64EEEEEENS5_IJS19_SB_EEEEEEEvNS4_8identityENS4_13SM90_TMA_LOADES1D_vS1E_EENS_8epilogue10collective6detail29Sm90TmaWarpSpecializedAdapterINS1I_15DefaultEpilogueISJ_SK_SK_NS1H_6thread17LinearCombinationISJ_Li1EffLNS1M_9ScaleType4KindE0ELNS_15FloatRoundStyleE2ESJ_EENS1_15EpilogueDefaultEEEEEvvEEEEvNT_6ParamsE,(.L_x_319 - _ZN7cutlass13device_kernelINS_4gemm6kernel13GemmUniversalIN4cute5tupleIJiiiiEEENS1_10collective13CollectiveMmaINS1_34MainloopSm90TmaGmmaWarpSpecializedILi2ENS5_IJNS4_1CILi1EEENSA_ILi2EEESB_EEENS1_35KernelTmaWarpSpecializedCooperativeEEENS5_IJNSA_ILi256EEENSA_ILi128EEESH_EEENS_10bfloat16_tENS5_IJlSB_lEEESJ_SK_NS4_8TiledMMAINS4_8MMA_AtomIJNS4_4SM904GMMA28MMA_64x128x16_F32BF16BF16_SSILNSO_5MajorE0ELSQ_0ELNSO_7ScaleInE1ELSR_1EEEEEENS4_6LayoutINS5_IJSC_SB_SB_EEENS5_IJSB_NSA_ILi0EEESW_EEEEENS5_IJNS4_10UnderscoreESZ_SZ_EEEEENS4_23SM90_TMA_LOAD_MULTICASTENS4_14ComposedLayoutINS4_7SwizzleILi3ELi4ELi3EEENS4_18smem_ptr_flag_bitsILi16EEENSU_INS5_IJNSA_ILi8EEENSA_ILi64EEEEEENS5_IJS19_SB_EEEEEEEvNS4_8identityENS4_13SM90_TMA_LOADES1D_vS1E_EENS_8epilogue10collective6detail29Sm90TmaWarpSpecializedAdapterINS1I_15DefaultEpilogueISJ_SK_SK_NS1H_6thread17LinearCombinationISJ_Li1EffLNS1M_9ScaleType4KindE0ELNS_15FloatRoundStyleE2ESJ_EENS1_15EpilogueDefaultEEEEEvvEEEEvNT_6ParamsE)
        .other          _ZN7cutlass13device_kernelINS_4gemm6kernel13GemmUniversalIN4cute5tupleIJiiiiEEENS1_10collective13CollectiveMmaINS1_34MainloopSm90TmaGmmaWarpSpecializedILi2ENS5_IJNS4_1CILi1EEENSA_ILi2EEESB_EEENS1_35KernelTmaWarpSpecializedCooperativeEEENS5_IJNSA_ILi256EEENSA_ILi128EEESH_EEENS_10bfloat16_tENS5_IJlSB_lEEESJ_SK_NS4_8TiledMMAINS4_8MMA_AtomIJNS4_4SM904GMMA28MMA_64x128x16_F32BF16BF16_SSILNSO_5MajorE0ELSQ_0ELNSO_7ScaleInE1ELSR_1EEEEEENS4_6LayoutINS5_IJSC_SB_SB_EEENS5_IJSB_NSA_ILi0EEESW_EEEEENS5_IJNS4_10UnderscoreESZ_SZ_EEEEENS4_23SM90_TMA_LOAD_MULTICASTENS4_14ComposedLayoutINS4_7SwizzleILi3ELi4ELi3EEENS4_18smem_ptr_flag_bitsILi16EEENSU_INS5_IJNSA_ILi8EEENSA_ILi64EEEEEENS5_IJS19_SB_EEEEEEEvNS4_8identityENS4_13SM90_TMA_LOADES1D_vS1E_EENS_8epilogue10collective6detail29Sm90TmaWarpSpecializedAdapterINS1I_15DefaultEpilogueISJ_SK_SK_NS1H_6thread17LinearCombinationISJ_Li1EffLNS1M_9ScaleType4KindE0ELNS_15FloatRoundStyleE2ESJ_EENS1_15EpilogueDefaultEEEEEvvEEEEvNT_6ParamsE,@"STO_CUDA_ENTRY STV_DEFAULT"
_ZN7cutlass13device_kernelINS_4gemm6kernel13GemmUniversalIN4cute5tupleIJiiiiEEENS1_10collective13CollectiveMmaINS1_34MainloopSm90TmaGmmaWarpSpecializedILi2ENS5_IJNS4_1CILi1EEENSA_ILi2EEESB_EEENS1_35KernelTmaWarpSpecializedCooperativeEEENS5_IJNSA_ILi256EEENSA_ILi128EEESH_EEENS_10bfloat16_tENS5_IJlSB_lEEESJ_SK_NS4_8TiledMMAINS4_8MMA_AtomIJNS4_4SM904GMMA28MMA_64x128x16_F32BF16BF16_SSILNSO_5MajorE0ELSQ_0ELNSO_7ScaleInE1ELSR_1EEEEEENS4_6LayoutINS5_IJSC_SB_SB_EEENS5_IJSB_NSA_ILi0EEESW_EEEEENS5_IJNS4_10UnderscoreESZ_SZ_EEEEENS4_23SM90_TMA_LOAD_MULTICASTENS4_14ComposedLayoutINS4_7SwizzleILi3ELi4ELi3EEENS4_18smem_ptr_flag_bitsILi16EEENSU_INS5_IJNSA_ILi8EEENSA_ILi64EEEEEENS5_IJS19_SB_EEEEEEEvNS4_8identityENS4_13SM90_TMA_LOADES1D_vS1E_EENS_8epilogue10collective6detail29Sm90TmaWarpSpecializedAdapterINS1I_15DefaultEpilogueISJ_SK_SK_NS1H_6thread17LinearCombinationISJ_Li1EffLNS1M_9ScaleType4KindE0ELNS_15FloatRoundStyleE2ESJ_EENS1_15EpilogueDefaultEEEEEvvEEEEvNT_6ParamsE:
[----:B------:R-:W0:Y:S01]  /*0000*/  LDC R1, c[0x0][0x28] ;  /* 0x00000a00ff017b82 */ /* 0x000e220000000800 */
[----:B------:R-:W1:Y:S01]  /*0010*/  S2R R18, SR_TID.X ;  /* 0x0000000000127919 */ /* 0x000e620000002100 */
[----:B------:R-:W-:Y:S01]  /*0020*/  ELECT P0, URZ, PT ;  /* 0x00000000003f782f */ /* 0x000fe20003800000 */
[----:B------:R-:W-:Y:S01]  /*0030*/  BSSY B0, `(.L_x_0) ;  /* 0x000000f000007945 */ /* 0x000fe20003800000 */
[--C-:B-1----:R-:W-:Y:S02]  /*0040*/  SHF.R.U32.HI R0, RZ, 0x5, R18.reuse ;  /* 0x00000005ff007819 */ /* 0x102fe40000011612 */
[----:B------:R-:W-:-:S03]  /*0050*/  SHF.R.U32.HI R3, RZ, 0x7, R18 ;  /* 0x00000007ff037819 */ /* 0x000fc60000011612 */
[----:B------:R-:W1:Y:S04]  /*0060*/  SHFL.IDX PT, R2, R0, RZ, 0x1f ;  /* 0x00001fff00027589 */ /* 0x000e6800000e0000 */
[----:B------:R2:W3:Y:S01]  /*0070*/  SHFL.IDX PT, R5, R3, RZ, 0x1f ;  /* 0x00001fff03057589 */ /* 0x0004e200000e0000 */
[----:B-1----:R-:W-:-:S13]  /*0080*/  ISETP.NE.OR P0, PT, R2, RZ, !P0 ;  /* 0x000000ff0200720c */ /* 0x002fda0004705670 */
[----:B0-23--:R-:W-:Y:S05]  /*0090*/  @P0 BRA `(.L_x_1) ;  /* 0x0000000000200947 */ /* 0x00dfea0003800000 */
[----:B------:R-:W-:Y:S02]  /*00a0*/  ULDC.64 UR4, c[0x0][0x198] ;  /* 0x0000660000047ab9 */ /* 0x000fe40000000a00 */
[----:B------:R-:W-:Y:S02]  /*00b0*/  UIADD3 UR6, UP0, UR4, 0xf0, URZ ;  /* 0x000000f004067890 */ /* 0x000fe4000ff1e03f */
[----:B------:R-:W-:Y:S02]  /*00c0*/  UIADD3 UR4, UP1, UR4, 0x1f0, URZ ;  /* 0x000001f004047890 */ /* 0x000fe4000ff3e03f */
[----:B------:R-:W-:Y:S02]  /*00d0*/  UIADD3.X UR7, URZ, UR5, URZ, UP0, !UPT ;  /* 0x000000053f077290 */ /* 0x000fe400087fe43f */
[----:B------:R-:W-:-:S07]  /*00e0*/  UIADD3.X UR5, URZ, UR5, URZ, UP1, !UPT ;  /* 0x000000053f057290 */ /* 0x000fce0008ffe43f */
[----:B------:R0:W-:Y:S02]  /*00f0*/  UTMACCTL.PF [UR6] ;  /* 0x00000000060079b9 */ /* 0x0001e40008040000 */
[----:B------:R0:W-:Y:S02]  /*0100*/  UTMACCTL.PF [UR4] ;  /* 0x00000000040079b9 */ /* 0x0001e40008040000 */
[----:B0-----:R-:W-:Y:S01]  /*0110*/  NOP ;  /* 0x0000000000007918 */ /* 0x001fe20000000000 */
.L_x_1:
[----:B------:R-:W-:Y:S05]  /*0120*/  BSYNC B0 ;  /* 0x0000000000007941 */ /* 0x000fea0003800000 */
.L_x_0:
[----:B------:R-:W0:Y:S02]  /*0130*/  SHFL.IDX PT, R3, R0, RZ, 0x1f ;  /* 0x00001fff00037589 */ /* 0x000e2400000e0000 */
[----:B0-----:R-:W-:-:S13]  /*0140*/  ISETP.NE.AND P0, PT, R3, RZ, PT ;  /* 0x000000ff0300720c */ /* 0x001fda0003f05270 */
[----:B------:R-:W-:Y:S05]  /*0150*/  @P0 BRA `(.L_x_2) ;  /* 0x0000000000480947 */ /* 0x000fea0003800000 */
[----:B------:R-:W0:Y:S01]  /*0160*/  S2UR UR8, SR_CgaCtaId ;  /* 0x00000000000879c3 */ /* 0x000e220000008800 */
[----:B------:R-:W-:Y:S01]  /*0170*/  UMOV UR4, 0x400 ;  /* 0x0000040000047882 */ /* 0x000fe20000000000 */
[----:B------:R-:W-:Y:S01]  /*0180*/  UMOV UR5, 0x1 ;  /* 0x0000000100057882 */ /* 0x000fe20000000000 */
[----:B------:R-:W-:Y:S01]  /*0190*/  UMOV UR6, 0x4 ;  /* 0x0000000400067882 */ /* 0x000fe20000000000 */
[----:B------:R-:W-:Y:S01]  /*01a0*/  ELECT P0, URZ, PT ;  /* 0x00000000003f782f */ /* 0x000fe20003800000 */
[----:B------:R-:W-:-:S04]  /*01b0*/  UIADD3 UR6, -UR6, 0x100000, URZ ;  /* 0x0010000006067890 */ /* 0x000fc8000fffe13f */
[----:B------:R-:W-:Y:S02]  /*01c0*/  USHF.L.U32 UR7, UR6, 0xb, URZ ;  /* 0x0000000b06077899 */ /* 0x000fe4000800063f */
[----:B------:R-:W-:Y:S02]  /*01d0*/  USHF.L.U32 UR6, UR6, 0x1, URZ ;  /* 0x0000000106067899 */ /* 0x000fe4000800063f */
[----:B0-----:R-:W-:Y:S02]  /*01e0*/  ULEA UR8, UR8, UR4, 0x18 ;  /* 0x0000000408087291 */ /* 0x001fe4000f8ec03f */
[----:B------:R-:W-:-:S04]  /*01f0*/  UIADD3 UR4, -UR5, 0x100000, URZ ;  /* 0x0010000005047890 */ /* 0x000fc8000fffe13f */
[----:B------:R-:W-:Y:S02]  /*0200*/  USHF.L.U32 UR5, UR4, 0xb, URZ ;  /* 0x0000000b04057899 */ /* 0x000fe4000800063f */
[----:B------:R-:W-:Y:S01]  /*0210*/  USHF.L.U32 UR4, UR4, 0x1, URZ ;  /* 0x0000000104047899 */ /* 0x000fe2000800063f */
[----:B------:R-:W0:Y:S11]  /*0220*/  FENCE.VIEW.ASYNC.S ;  /* 0x00000000000073c6 */ /* 0x000e360000000000 */
[----:B0-----:R0:W1:Y:S01]  /*0230*/  SYNCS.EXCH.64 URZ, [UR8], UR4 ;  /* 0x00000004083f75b2 */ /* 0x0010620008000100 */
[----:B------:R0:W2:Y:S01]  /*0240*/  SYNCS.EXCH.64 URZ, [UR8+0x10], UR6 ;  /* 0x00001006083f75b2 */ /* 0x0000a20008000100 */
[----:B------:R0:W3:Y:S01]  /*0250*/  SYNCS.EXCH.64 URZ, [UR8+0x8], UR4 ;  /* 0x00000804083f75b2 */ /* 0x0000e20008000100 */
[----:B------:R0:W4:Y:S01]  /*0260*/  SYNCS.EXCH.64 URZ, [UR8+0x18], UR6 ;  /* 0x00001806083f75b2 */ /* 0x0001220008000100 */
[----:B------:R-:W-:Y:S01]  /*0270*/  NOP ;  /* 0x0000000000007918 */ /* 0x000fe20000000000 */
.L_x_2:
[----:B------:R-:W-:Y:S01]  /*0280*/  SHF.R.S32.HI R7, RZ, 0x1f, R18 ;  /* 0x0000001fff077819 */ /* 0x000fe20000011412 */
[----:B------:R-:W5:Y:S01]  /*0290*/  SHFL.IDX PT, R0, R0, RZ, 0x1f ;  /* 0x00001fff00007589 */ /* 0x000f6200000e0000 */
[----:B0-----:R-:W0:Y:S01]  /*02a0*/  S2UR UR8, SR_CTAID.X ;  /* 0x00000000000879c3 */ /* 0x001e220000002500 */
[----:B------:R-:W-:Y:S02]  /*02b0*/  ELECT P0, URZ, PT ;  /* 0x00000000003f782f */ /* 0x000fe40003800000 */
[----:B------:R-:W-:Y:S01]  /*02c0*/  LEA.HI R7, R7, R18, RZ, 0x7 ;  /* 0x0000001207077211 */ /* 0x000fe200078f38ff */
[----:B------:R-:W1:Y:S01]  /*02d0*/  S2R R4, SR_CTAID.Y ;  /* 0x0000000000047919 */ /* 0x000e620000002600 */
[----:B------:R-:W-:Y:S01]  /*02e0*/  ULDC UR4, c[0x0][0x154] ;  /* 0x0000550000047ab9 */ /* 0x000fe20000000800 */
[----:B------:R-:W-:Y:S01]  /*02f0*/  NOP ;  /* 0x0000000000007918 */ /* 0x000fe20000000000 */
[----:B------:R-:W-:Y:S01]  /*0300*/  LOP3.LUT R7, R7, 0xffffff80, RZ, 0xc0, !PT ;  /* 0xffffff8007077812 */ /* 0x000fe200078ec0ff */
[----:B------:R-:W-:Y:S01]  /*0310*/  NOP ;  /* 0x0000000000007918 */ /* 0x000fe20000000000 */
[----:B------:R-:W2:Y:S03]  /*0320*/  LDC R12, c[0x0][0x140] ;  /* 0x00005000ff0c7b82 */ /* 0x000ea60000000800 */
[----:B------:R-:W-:-:S05]  /*0330*/  IMAD.IADD R7, R18, 0x1, -R7 ;  /* 0x0000000112077824 */ /* 0x000fca00078e0a07 */
[----:B------:R-:W-:Y:S02]  /*0340*/  SHF.R.S32.HI R6, RZ, 0x1f, R7 ;  /* 0x0000001fff067819 */ /* 0x000fe40000011407 */
[----:B------:R-:W-:Y:S02]  /*0350*/  LOP3.LUT P2, RZ, R7, 0x7, RZ, 0xc0, !PT ;  /* 0x0000000707ff7812 */ /* 0x000fe4000784c0ff */
[----:B------:R-:W-:Y:S02]  /*0360*/  LEA.HI R6, R6, R7, RZ, 0x3 ;  /* 0x0000000706067211 */ /* 0x000fe400078f18ff */
[----:B-----5:R-:W-:Y:S02]  /*0370*/  ISETP.NE.OR P0, PT, R0, RZ, !P0 ;  /* 0x000000ff0000720c */ /* 0x020fe40004705670 */
[--C-:B------:R-:W-:Y:S02]  /*0380*/  SHF.R.S32.HI R0, RZ, 0x3, R6.reuse ;  /* 0x00000003ff007819 */ /* 0x100fe40000011406 */
[----:B------:R-:W-:-:S02]  /*0390*/  SHF.R.S32.HI R9, RZ, 0x1f, R6 ;  /* 0x0000001fff097819 */ /* 0x000fc40000011406 */
[----:B------:R-:W-:Y:S02]  /*03a0*/  SHF.R.S32.HI R6, RZ, 0x1f, R3 ;  /* 0x0000001fff067819 */ /* 0x000fe40000011403 */
[----:B------:R-:W-:Y:S02]  /*03b0*/  LEA.HI R9, R9, R0, RZ, 0x2 ;  /* 0x0000000009097211 */ /* 0x000fe400078f10ff */
[----:B------:R-:W-:Y:S02]  /*03c0*/  LEA.HI R6, R6, R3, RZ, 0x2 ;  /* 0x0000000306067211 */ /* 0x000fe400078f10ff */
[----:B-1----:R-:W-:Y:S01]  /*03d0*/  I2FP.F32.U32 R8, R4 ;  /* 0x0000000400087245 */ /* 0x002fe20000201000 */
[----:B------:R-:W-:Y:S01]  /*03e0*/  VOTEU.ALL UP0, P0 ;  /* 0x00000000003f7886 */ /* 0x000fe20000000000 */
[----:B------:R-:W-:Y:S01]  /*03f0*/  LOP3.LUT R6, R6, 0x3ffffffc, RZ, 0xc0, !PT ;  /* 0x3ffffffc06067812 */ /* 0x000fe200078ec0ff */
[----:B------:R-:W-:Y:S01]  /*0400*/  VOTEU.ALL UP1, P0 ;  /* 0x00000000003f7886 */ /* 0x000fe20000020000 */
[----:B------:R-:W-:Y:S01]  /*0410*/  LOP3.LUT R9, R9, 0xfffffffc, RZ, 0xc0, !PT ;  /* 0xfffffffc09097812 */ /* 0x000fe200078ec0ff */
[----:B------:R-:W-:Y:S01]  /*0420*/  FMUL R10, R8, UR4 ;  /* 0x00000004080a7c20 */ /* 0x000fe20008400000 */
[----:B------:R-:W1:Y:S01]  /*0430*/  @!UP0 S2UR UR7, SR_CgaCtaId ;  /* 0x00000000000789c3 */ /* 0x000e620000008800 */
[----:B------:R-:W-:Y:S01]  /*0440*/  IMAD.IADD R11, R3, 0x1, -R6 ;  /* 0x00000001030b7824 */ /* 0x000fe200078e0a06 */
[----:B0-----:R-:W-:Y:S01]  /*0450*/  I2FP.F32.U32 R6, UR8 ;  /* 0x0000000800067c45 */ /* 0x001fe20008201000 */
[----:B------:R-:W-:Y:S01]  /*0460*/  IMAD.IADD R0, R0, 0x1, -R9 ;  /* 0x0000000100007824 */ /* 0x000fe200078e0a09 */
[----:B------:R-:W-:Y:S01]  /*0470*/  ULDC UR4, c[0x0][0x150] ;  /* 0x0000540000047ab9 */ /* 0x000fe20000000800 */
[----:B------:R-:W0:Y:S01]  /*0480*/  F2I.U32.TRUNC.NTZ R10, R10 ;  /* 0x0000000a000a7305 */ /* 0x000e22000020f000 */
[----:B------:R-:W-:Y:S01]  /*0490*/  SHF.R.S32.HI R3, RZ, 0x1f, R2 ;  /* 0x0000001fff037819 */ /* 0x000fe20000011402 */
[----:B------:R-:W-:Y:S01]  /*04a0*/  FMUL R6, R6, UR4 ;  /* 0x0000000406067c20 */ /* 0x000fe20008400000 */
[----:B------:R-:W5:Y:S01]  /*04b0*/  LDC R9, c[0x0][0x148] ;  /* 0x00005200ff097b82 */ /* 0x000f620000000800 */
[----:B------:R-:W-:Y:S01]  /*04c0*/  IMAD R11, R11, 0x4, R0 ;  /* 0x000000040b0b7824 */ /* 0x000fe200078e0200 */
[----:B------:R-:W-:Y:S01]  /*04d0*/  LEA.HI R3, R3, R2, RZ, 0x2 ;  /* 0x0000000203037211 */ /* 0x000fe200078f10ff */
[----:B------:R-:W-:Y:S01]  /*04e0*/  UMOV UR4, 0x20 ;  /* 0x0000002000047882 */ /* 0x000fe20000000000 */
[----:B------:R-:W-:Y:S01]  /*04f0*/  @!UP0 UMOV UR6, 0x400 ;  /* 0x0000040000068882 */ /* 0x000fe20000000000 */
[----:B------:R-:W3:Y:S01]  /*0500*/  F2I.U32.TRUNC.NTZ R6, R6 ;  /* 0x0000000600067305 */ /* 0x000ee2000020f000 */
[----:B------:R-:W-:Y:S01]  /*0510*/  LOP3.LUT R3, R3, 0xfffffffc, RZ, 0xc0, !PT ;  /* 0xfffffffc03037812 */ /* 0x000fe200078ec0ff */
[----:B------:R-:W-:Y:S01]  /*0520*/  IMAD.SHL.U32 R22, R11, 0x4, RZ ;  /* 0x000000040b167824 */ /* 0x000fe200078e00ff */
[----:B------:R-:W4:Y:S01]  /*0530*/  LDC R8, c[0x0][0x144] ;  /* 0x00005100ff087b82 */ /* 0x000f220000000800 */
[----:B------:R-:W-:-:S04]  /*0540*/  @!UP0 UIADD3 UR4, -UR4, 0x100000, URZ ;  /* 0x0010000004048890 */ /* 0x000fc8000fffe13f */
[----:B------:R-:W-:Y:S02]  /*0550*/  @!UP0 USHF.L.U32 UR5, UR4, 0xb, URZ ;  /* 0x0000000b04058899 */ /* 0x000fe4000800063f */
[----:B------:R-:W-:Y:S01]  /*0560*/  @!UP0 USHF.L.U32 UR4, UR4, 0x1, URZ ;  /* 0x0000000104048899 */ /* 0x000fe2000800063f */
[----:B--2---:R-:W-:Y:S01]  /*0570*/  ISETP.EQ.U32.AND P3, PT, R12, 0x1, PT ;  /* 0x000000010c00780c */ /* 0x004fe20003f62070 */
[----:B------:R-:W-:Y:S01]  /*0580*/  IMAD.IADD R0, R2, 0x1, -R3 ;  /* 0x0000000102007824 */ /* 0x000fe200078e0a03 */
[----:B------:R-:W-:Y:S01]  /*0590*/  LOP3.LUT R22, R11, 0xc, R22, 0x78, !PT ;  /* 0x0000000c0b167812 */ /* 0x000fe200078e7816 */
[----:B0-----:R-:W-:Y:S01]  /*05a0*/  IMAD.MOV R14, RZ, RZ, -R10 ;  /* 0x000000ffff0e7224 */ /* 0x001fe200078e0a0a */
[----:B-1----:R-:W-:Y:S02]  /*05b0*/  @!UP0 ULEA UR6, UR7, UR6, 0x18 ;  /* 0x0000000607068291 */ /* 0x002fe4000f8ec03f */
[----:B------:R-:W-:Y:S01]  /*05c0*/  ISETP.NE.AND P1, PT, R0, 0x3, PT ;  /* 0x000000030000780c */ /* 0x000fe20003f25270 */
[----:B------:R-:W-:Y:S01]  /*05d0*/  VOTEU.ALL UP0, P0 ;  /* 0x00000000003f7886 */ /* 0x000fe20000000000 */
[----:B------:R-:W-:Y:S01]  /*05e0*/  ISETP.LT.U32.AND P0, PT, R22, 0x2, !P2 ;  /* 0x000000021600780c */ /* 0x000fe20005701070 */
[----:B---3--:R-:W-:Y:S01]  /*05f0*/  IMAD.MOV R3, RZ, RZ, -R6 ;  /* 0x000000ffff037224 */ /* 0x008fe200078e0a06 */
[----:B------:R-:W-:-:S02]  /*0600*/  ISETP.EQ.OR P1, PT, R0, RZ, !P1 ;  /* 0x000000ff0000720c */ /* 0x000fc40004f22670 */
[----:B------:R-:W-:Y:S01]  /*0610*/  ISETP.NE.AND P2, PT, R5, RZ, PT ;  /* 0x000000ff0500720c */ /* 0x000fe20003f45270 */
[----:B-----5:R-:W-:Y:S01]  /*0620*/  IMAD R7, R9, R14, R4 ;  /* 0x0000000e09077224 */ /* 0x020fe200078e0204 */
[----:B------:R-:W-:Y:S01]  /*0630*/  ISETP.EQ.AND P1, PT, R5, RZ, P1 ;  /* 0x000000ff0500720c */ /* 0x000fe20000f22270 */
[----:B------:R-:W0:Y:S02]  /*0640*/  FENCE.VIEW.ASYNC.S ;  /* 0x00000000000073c6 */ /* 0x000e240000000000 */
[----:B0-----:R0:W1:Y:S01]  /*0650*/  @!UP0 SYNCS.EXCH.64 URZ, [UR6+0x30], UR4 ;  /* 0x00003004063f85b2 */ /* 0x0010620008000100 */
[----:B------:R-:W-:Y:S02]  /*0660*/  ISETP.NE.AND P4, PT, R7, R22, PT ;  /* 0x000000160700720c */ /* 0x000fe40003f85270 */
[----:B------:R-:W-:Y:S01]  /*0670*/  SEL R19, RZ, 0x1, !P1 ;  /* 0x00000001ff137807 */ /* 0x000fe20004800000 */
[----:B----4-:R-:W-:Y:S02]  /*0680*/  IMAD R3, R8, R3, UR8 ;  /* 0x0000000808037e24 */ /* 0x010fe4000f8e0203 */
[----:B------:R-:W-:-:S03]  /*0690*/  VIADD R8, R5, 0xffffffff ;  /* 0xffffffff05087836 */ /* 0x000fc60000000000 */
[----:B------:R-:W-:Y:S02]  /*06a0*/  ISETP.EQ.OR P4, PT, R3, RZ, !P4 ;  /* 0x000000ff0300720c */ /* 0x000fe40006782670 */
[----:B------:R-:W-:Y:S02]  /*06b0*/  ISETP.GE.U32.AND P5, PT, R8, 0x2, PT ;  /* 0x000000020800780c */ /* 0x000fe40003fa6070 */
[----:B------:R-:W-:Y:S02]  /*06c0*/  PLOP3.LUT P0, PT, P0, P4, PT, 0x80, 0x0 ;  /* 0x000000000000781c */ /* 0x000fe40000709070 */
[----:B------:R-:W-:Y:S01]  /*06d0*/  SEL R19, R19, 0x2, P5 ;  /* 0x0000000213137807 */ /* 0x000fe20002800000 */
[----:B------:R0:W2:Y:S01]  /*06e0*/  @!UP1 SYNCS.EXCH.64 URZ, [UR6+0x38], UR4 ;  /* 0x00003804063f95b2 */ /* 0x0000a20008000100 */
[----:B------:R-:W-:Y:S01]  /*06f0*/  P2R R156, PR, RZ, 0x1 ;  /* 0x00000001ff9c7803 */ /* 0x000fe20000000000 */
[----:B------:R-:W-:Y:S01]  /*0700*/  NOP ;  /* 0x0000000000007918 */ /* 0x000fe20000000000 */
[----:B------:R-:W-:Y:S07]  /*0710*/  @!P3 BRA `(.L_x_3) ;  /* 0x000000000008b947 */ /* 0x000fee0003800000 */
[----:B-12---:R-:W-:Y:S01]  /*0720*/  UCGABAR_ARV ;  /* 0x00000000000079c7 */ /* 0x006fe20008000000 */
[----:B------:R-:W-:Y:S05]  /*0730*/  BRA `(.L_x_4) ;  /* 0x0000000000047947 */ /* 0x000fea0003800000 */
.L_x_3:
[----:B-12---:R-:W-:Y:S01]  /*0740*/  NOP ;  /* 0x0000000000007918 */ /* 0x006fe20000000000 */
.L_x_4:
[----:B------:R-:W1:Y:S01]  /*0750*/  LDC R2, c[0x0][0x65c] ;  /* 0x00019700ff027b82 */ /* 0x000e620000000800 */
[----:B------:R-:W-:Y:S02]  /*0760*/  IMAD.U32 R6, RZ, RZ, UR8 ;  /* 0x00000008ff067e24 */ /* 0x000fe4000f8e00ff */
[----:B------:R-:W-:Y:S01]  /*0770*/  IMAD.MOV.U32 R7, RZ, RZ, RZ ;  /* 0x000000ffff077224 */ /* 0x000fe200078e00ff */
[----:B-1----:R-:W-:-:S04]  /*0780*/  ISETP.NE.AND P1, PT, R2, 0x1, PT ;  /* 0x000000010200780c */ /* 0x002fc80003f25270 */
[----:B------:R-:W-:-:S09]  /*0790*/  P2R R5, PR, RZ, 0x2 ;  /* 0x00000002ff057803 */ /* 0x000fd20000000000 */
[----:B------:R-:W1:Y:S01]  /*07a0*/  @P1 LDC R17, c[0x0][0x10] ;  /* 0x00000400ff111b82 */ /* 0x000e620000000800 */
[----:B------:R-:W-:Y:S01]  /*07b0*/  @P1 MOV R5, RZ ;  /* 0x000000ff00051202 */ /* 0x000fe20000000f00 */
[----:B------:R-:W-:-:S06]  /*07c0*/  @P1 IMAD.MOV.U32 R13, RZ, RZ, RZ ;  /* 0x000000ffff0d1224 */ /* 0x000fcc00078e00ff */
[----:B------:R-:W2:Y:S01]  /*07d0*/  @!P1 LDC R11, c[0x0][0xc] ;  /* 0x00000300ff0b9b82 */ /* 0x000ea20000000800 */
[----:B-1----:R-:W-:-:S04]  /*07e0*/  @P1 IMAD.WIDE.U32 R16, R17, UR8, R4 ;  /* 0x0000000811101c25 */ /* 0x002fc8000f8e0004 */
[----:B------:R-:W-:Y:S02]  /*07f0*/  @P1 IMAD.IADD R17, R17, 0x1, R13 ;  /* 0x0000000111111824 */ /* 0x000fe400078e020d */
[----:B--2---:R-:W-:-:S04]  /*0800*/  @!P1 IMAD.WIDE.U32 R6, R4, R11, R6 ;  /* 0x0000000b04069225 */ /* 0x004fc800078e0006 */
[----:B------:R-:W-:Y:S02]  /*0810*/  @!P1 IMAD.MOV.U32 R16, RZ, RZ, R6 ;  /* 0x000000ffff109224 */ /* 0x000fe400078e0006 */
[----:B------:R-:W-:Y:S01]  /*0820*/  @!P1 IMAD.MOV.U32 R17, RZ, RZ, R7 ;  /* 0x000000ffff119224 */ /* 0x000fe200078e0007 */
[----:B------:R-:W-:Y:S06]  /*0830*/  @!P3 BRA `(.L_x_5) ;  /* 0x00000000000cb947 */ /* 0x000fec0003800000 */
[----:B------:R-:W-:Y:S01]  /*0840*/  UCGABAR_WAIT ;  /* 0x0000000000007dc7 */ /* 0x000fe20008000000 */
[----:B------:R-:W-:Y:S01]  /*0850*/  CCTL.IVALL ;  /* 0x00000000ff00798f */ /* 0x000fe20002000000 */
[----:B------:R-:W-:Y:S05]  /*0860*/  BRA `(.L_x_6) ;  /* 0x0000000000047947 */ /* 0x000fea0003800000 */
.L_x_5:
[----:B------:R-:W-:Y:S06]  /*0870*/  BAR.SYNC.DEFER_BLOCKING 0x0 ;  /* 0x0000000000007b1d */ /* 0x000fec0000010000 */
.L_x_6:
[----:B------:R-:W-:Y:S05]  /*0880*/  @!P2 BRA `(.L_x_7) ;  /* 0x000000ac0008a947 */ /* 0x000fea0003800000 */
[----:B------:R-:W-:-:S13]  /*0890*/  ISETP.GT.U32.AND P0, PT, R8, 0x1, PT ;  /* 0x000000010800780c */ /* 0x000fda0003f04070 */
[----:B0-----:R-:W-:Y:S05]  /*08a0*/  @P0 EXIT ;  /* 0x000000000000094d */ /* 0x001fea0003800000 */
[----:B------:R-:W-:Y:S01]  /*08b0*/  ULDC.64 UR4, c[0x0][0x650] ;  /* 0x0001940000047ab9 */ /* 0x000fe20000000a00 */
[----:B------:R-:W-:Y:S01]  /*08c0*/  PRMT R0, RZ, 0x7610, R0 ;  /* 0x00007610ff007816 */ /* 0x000fe20000000000 */
[----:B------:R-:W-:Y:S01]  /*08d0*/  IMAD.MOV.U32 R152, RZ, RZ, -0x1 ;  /* 0xffffffffff987424 */ /* 0x000fe200078e00ff */
[----:B------:R-:W-:Y:S01]  /*08e0*/  ISETP.GE.U32.AND P0, PT, R16, UR4, PT ;  /* 0x0000000410007c0c */ /* 0x000fe2000bf06070 */
[----:B------:R-:W-:Y:S02]  /*08f0*/  IMAD.MOV.U32 R153, RZ, RZ, -0x1 ;  /* 0xffffffffff997424 */ /* 0x000fe400078e00ff */
[----:B------:R-:W-:Y:S01]  /*0900*/  IMAD.MOV.U32 R23, RZ, RZ, -0x1 ;  /* 0xffffffffff177424 */ /* 0x000fe200078e00ff */
[----:B------:R-:W-:-:S13]  /*0910*/  ISETP.GE.U32.AND.EX P0, PT, R17, UR5, PT, P0 ;  /* 0x0000000511007c0c */ /* 0x000fda000bf06100 */
[----:B------:R-:W-:Y:S05]  /*0920*/  @P0 BRA `(.L_x_8) ;  /* 0x00000004002c0947 */ /* 0x000fea0003800000 */
[----:B------:R-:W0:Y:S01]  /*0930*/  LDC.64 R20, c[0x0][0x628] ;  /* 0x00018a00ff147b82 */ /* 0x000e220000000a00 */
[----:B------:R-:W-:Y:S02]  /*0940*/  IMAD.MOV.U32 R6, RZ, RZ, R16 ;  /* 0x000000ffff067224 */ /* 0x000fe400078e0010 */
[----:B------:R-:W-:-:S05]  /*0950*/  IMAD.MOV.U32 R7, RZ, RZ, R17 ;  /* 0x000000ffff077224 */ /* 0x000fca00078e0011 */
[----:B------:R-:W1:Y:S08]  /*0960*/  LDC R0, c[0x0][0x630] ;  /* 0x00018c00ff007b82 */ /* 0x000e700000000800 */
[----:B------:R-:W2:Y:S01]  /*0970*/  LDC.64 R24, c[0x0][0x620] ;  /* 0x00018800ff187b82 */ /* 0x000ea20000000a00 */
[----:B0-----:R-:W-:-:S04]  /*0980*/  ISETP.NE.U32.AND P0, PT, R20, RZ, PT ;  /* 0x000000ff1400720c */ /* 0x001fc80003f05070 */
[----:B------:R-:W-:-:S13]  /*0990*/  ISETP.NE.AND.EX P0, PT, R21, RZ, PT, P0 ;  /* 0x000000ff1500720c */ /* 0x000fda0003f05300 */
[----:B-12---:R-:W-:Y:S05]  /*09a0*/  @!P0 BRA `(.L_x_9) ;  /* 0x0000000000288947 */ /* 0x006fea0003800000 */
[----:B------:R-:W0:Y:S02]  /*09b0*/  LDC R13, c[0x0][0x634] ;  /* 0x00018d00ff0d7b82 */ /* 0x000e240000000800 */
[----:B0-----:R-:W-:-:S04]  /*09c0*/  IADD3 R13, P0, R16, R13, RZ ;  /* 0x0000000d100d7210 */ /* 0x001fc80007f1e0ff */
[----:B------:R-:W-:-:S05]  /*09d0*/  IADD3.X R15, RZ, R17, RZ, P0, !PT ;  /* 0x00000011ff0f7210 */ /* 0x000fca00007fe4ff */
[----:B------:R-:W-:-:S04]  /*09e0*/  IMAD.WIDE.U32 R6, R15, R20, RZ ;  /* 0x000000140f067225 */ /* 0x000fc800078e00ff */
[----:B------:R-:W-:-:S04]  /*09f0*/  IMAD.WIDE.U32 R10, P0, R13, R21, R6 ;  /* 0x000000150d0a7225 */ /* 0x000fc80007800006 */
[----:B------:R-:W-:-:S04]  /*0a00*/  IMAD.WIDE.U32 R6, R13, R20, RZ ;  /* 0x000000140d067225 */ /* 0x000fc800078e00ff */
[----:B------:R-:W-:Y:S01]  /*0a10*/  IMAD.X R13, RZ, RZ, RZ, P0 ;  /* 0x000000ffff0d7224 */ /* 0x000fe200000e06ff */
[----:B------:R-:W-:Y:S01]  /*0a20*/  IADD3 RZ, P0, R7, R10, RZ ;  /* 0x0000000a07ff7210 */ /* 0x000fe20007f1e0ff */
[----:B------:R-:W-:-:S04]  /*0a30*/  IMAD.MOV.U32 R12, RZ, RZ, R11 ;  /* 0x000000ffff0c7224 */ /* 0x000fc800078e000b */
[----:B------:R-:W-:-:S08]  /*0a40*/  IMAD.WIDE.U32.X R6, R15, R21, R12, P0 ;  /* 0x000000150f067225 */ /* 0x000fd000000e040c */
.L_x_9:
[----:B------:R-:W0:Y:S01]  /*0a50*/  LDC.64 R20, c[0x0][0x640] ;  /* 0x00019000ff147b82 */ /* 0x000e220000000a00 */
[--C-:B------:R-:W-:Y:S01]  /*0a60*/  SHF.R.U64 R27, R6, R0, R7.reuse ;  /* 0x00000000061b7219 */ /* 0x100fe20000001207 */
[----:B------:R-:W-:Y:S01]  /*0a70*/  IMAD R28, R9, R14, R4 ;  /* 0x0000000e091c7224 */ /* 0x000fe200078e0204 */
[----:B------:R-:W-:Y:S02]  /*0a80*/  SHF.R.U32.HI R0, RZ, R0, R7 ;  /* 0x00000000ff007219 */ /* 0x000fe40000011607 */
[----:B------:R-:W-:-:S03]  /*0a90*/  IADD3 R5, P0, RZ, -R27, RZ ;  /* 0x8000001bff057210 */ /* 0x000fc60007f1e0ff */
[----:B------:R-:W1:Y:S02]  /*0aa0*/  LDC R8, c[0x0][0x618] ;  /* 0x00018600ff087b82 */ /* 0x000e640000000800 */
[----:B------:R-:W-:-:S04]  /*0ab0*/  IMAD.X R7, RZ, RZ, ~R0, P0 ;  /* 0x000000ffff077224 */ /* 0x000fc800000e0e00 */
[-C--:B------:R-:W-:Y:S02]  /*0ac0*/  IMAD R0, R7, R24.reuse, RZ ;  /* 0x0000001807007224 */ /* 0x080fe400078e02ff */
[----:B------:R-:W2:Y:S01]  /*0ad0*/  LDC R11, c[0x0][0x608] ;  /* 0x00018200ff0b7b82 */ /* 0x000ea20000000800 */
[----:B------:R-:W-:-:S04]  /*0ae0*/  IMAD.WIDE.U32 R6, R5, R24, R16 ;  /* 0x0000001805067225 */ /* 0x000fc800078e0010 */
[----:B------:R-:W-:Y:S02]  /*0af0*/  IMAD R5, R5, R25, R0 ;  /* 0x0000001905057224 */ /* 0x000fe400078e0200 */
[----:B------:R-:W-:Y:S01]  /*0b00*/  IMAD.MOV.U32 R25, RZ, RZ, 0x1 ;  /* 0x00000001ff197424 */ /* 0x000fe200078e00ff */
[----:B------:R-:W3:Y:S01]  /*0b10*/  LDC R12, c[0x0][0x658] ;  /* 0x00019600ff0c7b82 */ /* 0x000ee20000000800 */
[----:B0-----:R-:W-:Y:S01]  /*0b20*/  ISETP.NE.U32.AND P0, PT, R20, RZ, PT ;  /* 0x000000ff1400720c */ /* 0x001fe20003f05070 */
[----:B------:R-:W-:Y:S02]  /*0b30*/  IMAD.IADD R5, R7, 0x1, R5 ;  /* 0x0000000107057824 */ /* 0x000fe400078e0205 */
[----:B------:R-:W-:Y:S01]  /*0b40*/  IMAD.MOV.U32 R7, RZ, RZ, -0x1 ;  /* 0xffffffffff077424 */ /* 0x000fe200078e00ff */
[----:B------:R-:W-:-:S03]  /*0b50*/  ISETP.NE.AND.EX P0, PT, R21, RZ, PT, P0 ;  /* 0x000000ff1500720c */ /* 0x000fc60003f05300 */
[----:B------:R-:W0:Y:S01]  /*0b60*/  LDC R15, c[0x0][0x600] ;  /* 0x00018000ff0f7b82 */ /* 0x000e220000000800 */
[-CC-:B-1----:R-:W-:Y:S02]  /*0b70*/  SHF.R.U64 R13, R6, R8.reuse, R5.reuse ;  /* 0x00000008060d7219 */ /* 0x182fe40000001205 */
[----:B------:R-:W-:-:S05]  /*0b80*/  SHF.R.U32.HI R0, RZ, R8, R5 ;  /* 0x00000008ff007219 */ /* 0x000fca0000011605 */
[----:B------:R-:W1:Y:S01]  /*0b90*/  LDC R23, c[0x0][0x648] ;  /* 0x00019200ff177b82 */ /* 0x000e620000000800 */
[-CC-:B--2---:R-:W-:Y:S02]  /*0ba0*/  SHF.R.U64 R29, R13, R11.reuse, R0.reuse ;  /* 0x0000000b0d1d7219 */ /* 0x184fe40000001200 */
[----:B------:R-:W-:-:S05]  /*0bb0*/  SHF.R.U32.HI R5, RZ, R11, R0 ;  /* 0x0000000bff057219 */ /* 0x000fca0000011600 */
[----:B------:R-:W2:Y:S01]  /*0bc0*/  LDC R24, c[0x0][0x638] ;  /* 0x00018e00ff187b82 */ /* 0x000ea20000000800 */
[-CC-:B---3--:R-:W-:Y:S02]  /*0bd0*/  SHF.R.U64 R14, R29, R12.reuse, R5.reuse ;  /* 0x0000000c1d0e7219 */ /* 0x188fe40000001205 */
[-C--:B------:R-:W-:Y:S02]  /*0be0*/  SHF.L.U32 R0, R7, R12.reuse, RZ ;  /* 0x0000000c07007219 */ /* 0x080fe400000006ff */
[----:B------:R-:W-:Y:S01]  /*0bf0*/  SHF.R.U32.HI R5, RZ, R12, R5 ;  /* 0x0000000cff057219 */ /* 0x000fe20000011605 */
[----:B------:R-:W-:Y:S01]  /*0c00*/  IMAD.MOV.U32 R4, RZ, RZ, R14 ;  /* 0x000000ffff047224 */ /* 0x000fe200078e000e */
[----:B------:R-:W-:Y:S01]  /*0c10*/  LOP3.LUT R10, RZ, R0, RZ, 0x33, !PT ;  /* 0x00000000ff0a7212 */ /* 0x000fe200078e33ff */
[----:B------:R-:W3:Y:S01]  /*0c20*/  LDC R26, c[0x0][0x610] ;  /* 0x00018400ff1a7b82 */ /* 0x000ee20000000800 */
[----:B------:R-:W-:Y:S05]  /*0c30*/  @!P0 BRA `(.L_x_10) ;  /* 0x0000000000288947 */ /* 0x000fea0003800000 */
[----:B------:R-:W4:Y:S02]  /*0c40*/  LDC R9, c[0x0][0x64c] ;  /* 0x00019300ff097b82 */ /* 0x000f240000000800 */
[----:B----4-:R-:W-:-:S05]  /*0c50*/  IADD3 R9, P0, R14, R9, RZ ;  /* 0x000000090e097210 */ /* 0x010fca0007f1e0ff */
[----:B------:R-:W-:-:S04]  /*0c60*/  IMAD.X R11, RZ, RZ, R5, P0 ;  /* 0x000000ffff0b7224 */ /* 0x000fc800000e0605 */
[----:B------:R-:W-:-:S04]  /*0c70*/  IMAD.WIDE.U32 R4, R11, R20, RZ ;  /* 0x000000140b047225 */ /* 0x000fc800078e00ff */
[----:B------:R-:W-:-:S04]  /*0c80*/  IMAD.WIDE.U32 R6, P0, R9, R21, R4 ;  /* 0x0000001509067225 */ /* 0x000fc80007800004 */
[----:B------:R-:W-:-:S04]  /*0c90*/  IMAD.WIDE.U32 R4, R9, R20, RZ ;  /* 0x0000001409047225 */ /* 0x000fc800078e00ff */
[----:B------:R-:W-:Y:S01]  /*0ca0*/  IMAD.X R9, RZ, RZ, RZ, P0 ;  /* 0x000000ffff097224 */ /* 0x000fe200000e06ff */
[----:B------:R-:W-:Y:S01]  /*0cb0*/  IADD3 RZ, P0, R5, R6, RZ ;  /* 0x0000000605ff7210 */ /* 0x000fe20007f1e0ff */
[----:B------:R-:W-:-:S04]  /*0cc0*/  IMAD.MOV.U32 R8, RZ, RZ, R7 ;  /* 0x000000ffff087224 */ /* 0x000fc800078e0007 */
[----:B------:R-:W-:-:S08]  /*0cd0*/  IMAD.WIDE.U32.X R4, R11, R21, R8, P0 ;  /* 0x000000150b047225 */ /* 0x000fd000000e0408 */
.L_x_10:
[----:B-1----:R-:W-:Y:S01]  /*0ce0*/  SHF.R.U64 R4, R4, R23, R5 ;  /* 0x0000001704047219 */ /* 0x002fe20000001205 */
[----:B------:R-:W-:Y:S01]  /*0cf0*/  IMAD.MOV.U32 R23, RZ, RZ, R27 ;  /* 0x000000ffff177224 */ /* 0x000fe200078e001b */
[----:B------:R-:W-:Y:S02]  /*0d00*/  SHF.L.U32 R0, R25, R12, RZ ;  /* 0x0000000c19007219 */ /* 0x000fe400000006ff */
[----:B------:R-:W-:Y:S01]  /*0d10*/  LOP3.LUT R5, R29, R10, RZ, 0xc0, !PT ;  /* 0x0000000a1d057212 */ /* 0x000fe200078ec0ff */
[----:B------:R-:W-:Y:S01]  /*0d20*/  IMAD.MOV R7, RZ, RZ, -R4 ;  /* 0x000000ffff077224 */ /* 0x000fe200078e0a04 */
[----:B0-----:R-:W-:Y:S02]  /*0d30*/  IADD3 R6, R15, -0x1, RZ ;  /* 0xffffffff0f067810 */ /* 0x001fe40007ffe0ff */
[----:B------:R-:W-:Y:S01]  /*0d40*/  SEL R3, R3, R28, !P1 ;  /* 0x0000001c03037207 */ /* 0x000fe20004800000 */
[----:B------:R-:W-:Y:S01]  /*0d50*/  IMAD R4, R0, R4, R5 ;  /* 0x0000000400047224 */ /* 0x000fe200078e0205 */
[----:B------:R-:W-:Y:S01]  /*0d60*/  LOP3.LUT R6, R13, R6, RZ, 0xc0, !PT ;  /* 0x000000060d067212 */ /* 0x000fe200078ec0ff */
[----:B--2---:R-:W-:-:S02]  /*0d70*/  IMAD R0, R7, R24, R14 ;  /* 0x0000001807007224 */ /* 0x004fc400078e020e */
[----:B---3--:R-:W-:Y:S02]  /*0d80*/  IMAD R3, R4, R26, R3 ;  /* 0x0000001a04037224 */ /* 0x008fe400078e0203 */
[----:B------:R-:W-:Y:S02]  /*0d90*/  IMAD R152, R0, R15, R6 ;  /* 0x0000000f00987224 */ /* 0x000fe400078e0206 */
[----:B------:R-:W-:-:S03]  /*0da0*/  IMAD.MOV.U32 R4, RZ, RZ, 0x1 ;  /* 0x00000001ff047424 */ /* 0x000fc600078e00ff */
[----:B------:R-:W-:Y:S02]  /*0db0*/  SEL R153, R152, R3, !P1 ;  /* 0x0000000398997207 */ /* 0x000fe40004800000 */
[----:B------:R-:W-:Y:S02]  /*0dc0*/  PRMT R0, R4, 0x7610, R0 ;  /* 0x0000761004007816 */ /* 0x000fe40000000000 */
[----:B------:R-:W-:-:S07]  /*0dd0*/  SEL R152, R3, R152, !P1 ;  /* 0x0000009803987207 */ /* 0x000fce0004800000 */
.L_x_8:
[----:B------:R-:W-:-:S08]  /*0de0*/  NOP ;  /* 0x0000000000007918 */ /* 0x000fd00000000000 */
[----:B------:R-:W0:Y:S02]  /*0df0*/  USETMAXREG.TRY_ALLOC.CTAPOOL UP0, 0xe8 ;  /* 0x000000e8000079c8 */ /* 0x000e240008000600 */
[----:B0-----:R-:W-:-:S13]  /*0e00*/  PLOP3.LUT P0, PT, PT, PT, UP0, 0x80, 0x0 ;  /* 0x000000000000781c */ /* 0x001fda0003f0f008 */
[----:B------:R-:W-:Y:S05]  /*0e10*/  @!P0 BRA `(.L_x_8) ;  /* 0xfffffffc00f08947 */ /* 0x000fea000383ffff */
[----:B------:R-:W-:Y:S01]  /*0e20*/  ULDC.64 UR4, c[0x0][0x598] ;  /* 0x0001660000047ab9 */ /* 0x000fe20000000a00 */
[----:B------:R-:W-:Y:S01]  /*0e30*/  ULDC.64 UR36, c[0x0][0x208] ;  /* 0x0000820000247ab9 */ /* 0x000fe20000000a00 */
[----:B------:R-:W-:-:S04]  /*0e40*/  ISETP.NE.U32.AND P0, PT, RZ, UR4, PT ;  /* 0x00000004ff007c0c */ /* 0x000fc8000bf05070 */
[----:B------:R-:W-:-:S13]  /*0e50*/  ISETP.NE.AND.EX P0, PT, RZ, UR5, PT, P0 ;  /* 0x00000005ff007c0c */ /* 0x000fda000bf05300 */
[----:B------:R-:W-:Y:S05]  /*0e60*/  @!P0 BRA `(.L_x_11) ;  /* 0x00000000001c8947 */ /* 0x000fea0003800000 */
[----:B------:R-:W0:Y:S02]  /*0e70*/  LDC.64 R4, c[0x0][0x598] ;  /* 0x00016600ff047b82 */ /* 0x000e240000000a00 */
[----:B0-----:R-:W2:Y:S02]  /*0e80*/  LDG.E.64 R4, desc[UR36][R4.64] ;  /* 0x0000002404047981 */ /* 0x001ea4000c1e1b00 */
[----:B--2---:R-:W-:-:S04]  /*0e90*/  ISETP.NE.U32.AND P0, PT, R4, RZ, PT ;  /* 0x000000ff0400720c */ /* 0x004fc80003f05070 */
[----:B------:R-:W-:-:S13]  /*0ea0*/  ISETP.NE.AND.EX P0, PT, R5, RZ, PT, P0 ;  /* 0x000000ff0500720c */ /* 0x000fda0003f05300 */
[----:B------:R-:W-:Y:S05]  /*0eb0*/  @!P0 BRA `(.L_x_11) ;  /* 0x0000000000088947 */ /* 0x000fea0003800000 */
[----:B------:R0:W5:Y:S01]  /*0ec0*/  LD.E R154, desc[UR36][R4.64] ;  /* 0x00000024049a7980 */ /* 0x000162000c101900 */
[----:B------:R-:W-:Y:S05]  /*0ed0*/  BRA `(.L_x_12) ;  /* 0x0000000000247947 */ /* 0x000fea0003800000 */
.L_x_11:
[----:B------:R-:W-:Y:S02]  /*0ee0*/  ULDC.64 UR4, c[0x0][0x588] ;  /* 0x0001620000047ab9 */ /* 0x000fe40000000a00 */
[----:B------:R-:W-:-:S04]  /*0ef0*/  ISETP.NE.U32.AND P0, PT, RZ, UR4, PT ;  /* 0x00000004ff007c0c */ /* 0x000fc8000bf05070 */
[----:B------:R-:W-:-:S13]  /*0f00*/  ISETP.NE.AND.EX P0, PT, RZ, UR5, PT, P0 ;  /* 0x00000005ff007c0c */ /* 0x000fda000bf05300 */
[----:B------:R-:W-:Y:S05]  /*0f10*/  @!P0 BRA `(.L_x_13) ;  /* 0x00000000000c8947 */ /* 0x000fea0003800000 */
[----:B------:R-:W0:Y:S02]  /*0f20*/  LDC.64 R154, c[0x0][0x588] ;  /* 0x00016200ff9a7b82 */ /* 0x000e240000000a00 */
[----:B0-----:R1:W5:Y:S01]  /*0f30*/  LDG.E R154, desc[UR36][R154.64] ;  /* 0x000000249a9a7981 */ /* 0x001362000c1e1900 */
[----:B------:R-:W-:Y:S05]  /*0f40*/  BRA `(.L_x_12) ;  /* 0x0000000000087947 */ /* 0x000fea0003800000 */
.L_x_13:
[----:B------:R-:W-:Y:S02]  /*0f50*/  ULDC UR4, c[0x0][0x580] ;  /* 0x0001600000047ab9 */ /* 0x000fe40000000800 */
[----:B------:R-:W-:-:S07]  /*0f60*/  IMAD.U32 R154, RZ, RZ, UR4 ;  /* 0x00000004ff9a7e24 */ /* 0x000fce000f8e00ff */
.L_x_12:
[----:B------:R-:W-:Y:S02]  /*0f70*/  ULDC.64 UR4, c[0x0][0x5a0] ;  /* 0x0001680000047ab9 */ /* 0x000fe40000000a00 */
[----:B------:R-:W-:-:S04]  /*0f80*/  ISETP.NE.U32.AND P0, PT, RZ, UR4, PT ;  /* 0x00000004ff007c0c */ /* 0x000fc8000bf05070 */
[----:B------:R-:W-:-:S13]  /*0f90*/  ISETP.NE.AND.EX P0, PT, RZ, UR5, PT, P0 ;  /* 0x00000005ff007c0c */ /* 0x000fda000bf05300 */
[----:B------:R-:W-:Y:S05]  /*0fa0*/  @!P0 BRA `(.L_x_14) ;  /* 0x00000000001c8947 */ /* 0x000fea0003800000 */
[----:B0-----:R-:W0:Y:S02]  /*0fb0*/  LDC.64 R4, c[0x0][0x5a0] ;  /* 0x00016800ff047b82 */ /* 0x001e240000000a00 */
[----:B0-----:R-:W2:Y:S02]  /*0fc0*/  LDG.E.64 R4, desc[UR36][R4.64] ;  /* 0x0000002404047981 */ /* 0x001ea4000c1e1b00 */
[----:B--2---:R-:W-:-:S04]  /*0fd0*/  ISETP.NE.U32.AND P0, PT, R4, RZ, PT ;  /* 0x000000ff0400720c */ /* 0x004fc80003f05070 */
[----:B------:R-:W-:-:S13]  /*0fe0*/  ISETP.NE.AND.EX P0, PT, R5, RZ, PT, P0 ;  /* 0x000000ff0500720c */ /* 0x000fda0003f05300 */
[----:B------:R-:W-:Y:S05]  /*0ff0*/  @!P0 BRA `(.L_x_14) ;  /* 0x0000000000088947 */ /* 0x000fea0003800000 */
[----:B-1----:R0:W5:Y:S01]  /*1000*/  LD.E R155, desc[UR36][R4.64] ;  /* 0x00000024049b7980 */ /* 0x002162000c101900 */
[----:B------:R-:W-:Y:S05]  /*1010*/  BRA `(.L_x_15) ;  /* 0x0000000000247947 */ /* 0x000fea0003800000 */
.L_x_14:
[----:B------:R-:W-:Y:S02]  /*1020*/  ULDC.64 UR4, c[0x0][0x590] ;  /* 0x0001640000047ab9 */ /* 0x000fe40000000a00 */
[----:B------:R-:W-:-:S04]  /*1030*/  ISETP.NE.U32.AND P0, PT, RZ, UR4, PT ;  /* 0x00000004ff007c0c */ /* 0x000fc8000bf05070 */
[----:B------:R-:W-:-:S13]  /*1040*/  ISETP.NE.AND.EX P0, PT, RZ, UR5, PT, P0 ;  /* 0x00000005ff007c0c */ /* 0x000fda000bf05300 */
[----:B------:R-:W-:Y:S05]  /*1050*/  @!P0 BRA `(.L_x_16) ;  /* 0x00000000000c8947 */ /* 0x000fea0003800000 */
[----:B0-----:R-:W1:Y:S02]  /*1060*/  LDC.64 R4, c[0x0][0x590] ;  /* 0x00016400ff047b82 */ /* 0x001e640000000a00 */
[----:B-1----:R1:W5:Y:S01]  /*1070*/  LDG.E R155, desc[UR36][R4.64] ;  /* 0x00000024049b7981 */ /* 0x002362000c1e1900 */
[----:B------:R-:W-:Y:S05]  /*1080*/  BRA `(.L_x_15) ;  /* 0x0000000000087947 */ /* 0x000fea0003800000 */
.L_x_16:
[----:B------:R-:W-:Y:S02]  /*1090*/  ULDC UR4, c[0x0][0x584] ;  /* 0x0001610000047ab9 */ /* 0x000fe40000000800 */
[----:B-1----:R-:W-:-:S07]  /*10a0*/  IMAD.U32 R155, RZ, RZ, UR4 ;  /* 0x00000004ff9b7e24 */ /* 0x002fce000f8e00ff */
.L_x_15:
[----:B------:R-:W-:-:S13]  /*10b0*/  LOP3.LUT P0, RZ, R0, 0xff, RZ, 0xc0, !PT ;  /* 0x000000ff00ff7812 */ /* 0x000fda000780c0ff */
[----:B------:R-:W-:Y:S05]  /*10c0*/  @!P0 EXIT ;  /* 0x000000000000894d */ /* 0x000fea0003800000 */
[----:B------:R-:W-:Y:S01]  /*10d0*/  ULDC UR4, c[0x0][0x28c] ;  /* 0x0000a30000047ab9 */ /* 0x000fe20000000800 */
[----:B------:R-:W-:Y:S01]  /*10e0*/  LOP3.LUT R164, R19, 0x1, RZ, 0xfc, !PT ;  /* 0x0000000113a47812 */ /* 0x000fe200078efcff */
[----:B------:R-:W-:Y:S01]  /*10f0*/  UIADD3 UR4, UR4, 0x7f, URZ ;  /* 0x0000007f04047890 */ /* 0x000fe2000fffe03f */
[----:B------:R-:W-:Y:S01]  /*1100*/  UMOV UR38, URZ ;  /* 0x0000003f00267c82 */ /* 0x000fe20008000000 */
[----:B------:R-:W-:Y:S02]  /*1110*/  UMOV UR39, URZ ;  /* 0x0000003f00277c82 */ /* 0x000fe40008000000 */
[----:B------:R-:W-:-:S04]  /*1120*/  USHF.R.S32.HI UR5, URZ, 0x1f, UR4 ;  /* 0x0000001f3f057899 */ /* 0x000fc80008011404 */
[----:B------:R-:W-:-:S04]  /*1130*/  ULEA.HI UR5, UR5, UR4, URZ, 0x7 ;  /* 0x0000000405057291 */ /* 0x000fc8000f8f383f */
[----:B------:R-:W-:-:S12]  /*1140*/  USHF.R.S32.HI UR40, URZ, 0x7, UR5 ;  /* 0x000000073f287899 */ /* 0x000fd80008011405 */
.L_x_288:
[----:B------:R-:W-:Y:S01]  /*1150*/  LOP3.LUT R0, R18, 0x80, RZ, 0xc0, !PT ;  /* 0x0000008012007812 */ /* 0x000fe200078ec0ff */
[----:B--2---:R-:W2:Y:S01]  /*1160*/  S2UR UR7, SR_CgaCtaId ;  /* 0x00000000000779c3 */ /* 0x004ea20000008800 */
[----:B------:R-:W-:Y:S02]  /*1170*/  UMOV UR6, 0x400 ;  /* 0x0000040000067882 */ /* 0x000fe40000000000 */
[----:B------:R-:W-:-:S06]  /*1180*/  SHF.R.U32.HI R0, RZ, 0x7, R0 ;  /* 0x00000007ff007819 */ /* 0x000fcc0000011600 */
[----:B---3--:R-:W3:Y:S01]  /*1190*/  SHFL.IDX PT, R0, R0, RZ, 0x1f ;  /* 0x00001fff00007589 */ /* 0x008ee200000e0000 */
[----:B--2---:R-:W-:Y:S01]  /*11a0*/  ULEA UR6, UR7, UR6, 0x18 ;  /* 0x0000000607067291 */ /* 0x004fe2000f8ec03f */
[----:B---3--:R-:W-:-:S13]  /*11b0*/  R2UR UR4, R0 ;  /* 0x00000000000472ca */ /* 0x008fda00000e0000 */
[----:B------:R-:W-:-:S04]  /*11c0*/  ULEA.HI UR5, UR4, UR4, URZ, 0x1 ;  /* 0x0000000404057291 */ /* 0x000fc8000f8f083f */
[----:B------:R-:W-:-:S04]  /*11d0*/  ULOP3.LUT UR5, UR5, 0x7fffe, URZ, 0xc0, !UPT ;  /* 0x0007fffe05057892 */ /* 0x000fc8000f8ec03f */
[----:B------:R-:W-:-:S03]  /*11e0*/  UIADD3 UR5, UR4, -UR5, URZ ;  /* 0x8000000504057290 */ /* 0x000fc6000fffe03f */
[----:B------:R-:W-:Y:S01]  /*11f0*/  ULDC UR4, c[0x0][0x28c] ;  /* 0x0000a30000047ab9 */ /* 0x000fe20000000800 */
[----:B------:R-:W-:Y:S01]  /*1200*/  ULEA UR5, UR5, UR6, 0xd ;  /* 0x0000000605057291 */ /* 0x000fe2000f8e683f */
[----:B------:R-:W-:-:S03]  /*1210*/  ISETP.LT.AND P0, PT, RZ, UR4, PT ;  /* 0x00000004ff007c0c */ /* 0x000fc6000bf01270 */
[----:B------:R-:W-:-:S04]  /*1220*/  UIADD3 UR5, UR5, 0x100, URZ ;  /* 0x0000010005057890 */ /* 0x000fc8000fffe03f */
[----:B------:R-:W-:-:S04]  /*1230*/  USHF.R.U32.HI UR5, URZ, 0x4, UR5 ;  /* 0x000000043f057899 */ /* 0x000fc80008011605 */
[----:B------:R-:W-:Y:S02]  /*1240*/  ULOP3.LUT UR41, UR5, 0x3fff, URZ, 0xc0, !UPT ;  /* 0x00003fff05297892 */ /* 0x000fe4000f8ec03f */
[----:B-1--45:R-:W-:Y:S10]  /*1250*/  @P0 BRA `(.L_x_17) ;  /* 0x0000000000400947 */ /* 0x032ff40003800000 */
[----:B------:R-:W-:Y:S01]  /*1260*/  MOV R0, 0x0 ;  /* 0x0000000000007802 */ /* 0x000fe20000000f00 */
[----:B------:R-:W-:Y:S01]  /*1270*/  ULDC.64 UR4, c[0x4][0x68] ;  /* 0x01001a0000047ab9 */ /* 0x000fe20000000a00 */
[----:B------:R-:W-:Y:S01]  /*1280*/  ULDC.64 UR6, c[0x4][0x8] ;  /* 0x0100020000067ab9 */ /* 0x000fe20000000a00 */
[----:B01----:R-:W-:Y:S01]  /*1290*/  IMAD.U32 R4, RZ, RZ, UR4 ;  /* 0x00000004ff047e24 */ /* 0x003fe2000f8e00ff */
[----:B------:R0:W1:Y:S01]  /*12a0*/  LDC.64 R14, c[0x4][R0] ;  /* 0x01000000000e7b82 */ /* 0x0000620000000a00 */
[----:B------:R-:W-:Y:S01]  /*12b0*/  IMAD.U32 R5, RZ, RZ, UR5 ;  /* 0x00000005ff057e24 */ /* 0x000fe2000f8e00ff */
[----:B------:R-:W-:Y:S01]  /*12c0*/  ULDC.64 UR4, c[0x4][0x70] ;  /* 0x01001c0000047ab9 */ /* 0x000fe20000000a00 */
[----:B------:R-:W-:Y:S01]  /*12d0*/  IMAD.U32 R10, RZ, RZ, UR6 ;  /* 0x00000006ff0a7e24 */ /* 0x000fe2000f8e00ff */
[----:B------:R-:W-:Y:S01]  /*12e0*/  MOV R11, UR7 ;  /* 0x00000007000b7c02 */ /* 0x000fe20008000f00 */
[----:B------:R-:W-:Y:S02]  /*12f0*/  IMAD.U32 R6, RZ, RZ, UR4 ;  /* 0x00000004ff067e24 */ /* 0x000fe4000f8e00ff */
[----:B------:R-:W-:-:S02]  /*1300*/  IMAD.U32 R7, RZ, RZ, UR5 ;  /* 0x00000005ff077e24 */ /* 0x000fc4000f8e00ff */
[----:B------:R-:W-:Y:S02]  /*1310*/  IMAD.MOV.U32 R8, RZ, RZ, 0x1e1 ;  /* 0x000001e1ff087424 */ /* 0x000fe400078e00ff */
[----:B------:R-:W-:Y:S02]  /*1320*/  IMAD.MOV.U32 R12, RZ, RZ, 0x1 ;  /* 0x00000001ff0c7424 */ /* 0x000fe400078e00ff */
[----:B0-----:R-:W-:-:S07]  /*1330*/  IMAD.MOV.U32 R13, RZ, RZ, RZ ;  /* 0x000000ffff0d7224 */ /* 0x001fce00078e00ff */
[----:B------:R-:W-:-:S07]  /*1340*/  LEPC R20, `(.L_x_17) ;  /* 0x000000001014794e */ /* 0x000fce0000000000 */
[----:B-1---5:R-:W-:Y:S05]  /*1350*/  CALL.ABS.NOINC R14 ;  /* 0x000000000e007343 */ /* 0x022fea0003c00000 */
.L_x_17:
[----:B------:R-:W-:-:S13]  /*1360*/  ISETP.NE.AND P0, PT, R164, 0x3, PT ;  /* 0x00000003a400780c */ /* 0x000fda0003f05270 */
[----:B------:R-:W-:Y:S05]  /*1370*/  @!P0 BRA `(.L_x_18) ;  /* 0x0000000000048947 */ /* 0x000fea0003800000 */
[----:B------:R-:W-:Y:S01]  /*1380*/  BPT.TRAP 0x1 ;  /* 0x000000040000795c */ /* 0x000fe20000300000 */
.L_x_18:
[----:B------:R-:W2:Y:S01]  /*1390*/  S2UR UR5, SR_CgaCtaId ;  /* 0x00000000000579c3 */ /* 0x000ea20000008800 */
[----:B------:R-:W-:Y:S01]  /*13a0*/  UMOV UR4, 0x400 ;  /* 0x0000040000047882 */ /* 0x000fe20000000000 */
[----:B------:R-:W-:Y:S02]  /*13b0*/  IMAD.U32 R0, RZ, RZ, UR38 ;  /* 0x00000026ff007e24 */ /* 0x000fe4000f8e00ff */
[----:B------:R-:W-:-:S03]  /*13c0*/  IMAD.U32 R3, RZ, RZ, UR39 ;  /* 0x00000027ff037e24 */ /* 0x000fc6000f8e00ff */
[----:B------:R-:W-:Y:S01]  /*13d0*/  SHF.L.U32 R0, R0, 0x1f, RZ ;  /* 0x0000001f00007819 */ /* 0x000fe200000006ff */
[----:B--2---:R-:W-:-:S06]  /*13e0*/  ULEA UR4, UR5, UR4, 0x18 ;  /* 0x0000000405047291 */ /* 0x004fcc000f8ec03f */
[----:B------:R-:W-:-:S04]  /*13f0*/  IMAD.U32 R6, RZ, RZ, UR4 ;  /* 0x00000004ff067e24 */ /* 0x000fc8000f8e00ff */
[----:B------:R-:W-:-:S04]  /*1400*/  IMAD R3, R3, 0x8, R6 ;  /* 0x0000000803037824 */ /* 0x000fc800078e0206 */
[----:B------:R2:W3:Y:S01]  /*1410*/  SYNCS.PHASECHK.TRANS64.TRYWAIT P1, [R3+URZ], R0 ;  /* 0x00000000030075a7 */ /* 0x0004e2000802017f */
[----:B------:R-:W-:Y:S05]  /*1420*/  @!P0 BRA `(.L_x_19) ;  /* 0x0000000000048947 */ /* 0x000fea0003800000 */
[----:B------:R-:W-:Y:S01]  /*1430*/  BPT.TRAP 0x1 ;  /* 0x000000040000795c */ /* 0x000fe20000300000 */
.L_x_19:
[----:B---3--:R-:W-:Y:S05]  /*1440*/  @P1 BRA `(.L_x_20) ;  /* 0x0000000000081947 */ /* 0x008fea0003800000 */
[----:B------:R-:W3:Y:S02]  /*1450*/  SYNCS.PHASECHK.TRANS64.TRYWAIT P1, [R3+URZ], R0 ;  /* 0x00000000030075a7 */ /* 0x000ee4000802017f */
[----:B---3--:R-:W-:Y:S05]  /*1460*/  @!P1 BRA `(.L_x_21) ;  /* 0x000000b400649947 */ /* 0x008fea0003800000 */
.L_x_20:
[----:B------:R-:W-:-:S04]  /*1470*/  UISETP.LT.AND UP0, UPT, UR40, 0x1, UPT ;  /* 0x000000012800788c */ /* 0x000fc8000bf01270 */
[----:B------:R-:W-:-:S06]  /*1480*/  USEL UR4, UR40, 0x1, UP0 ;  /* 0x0000000128047887 */ /* 0x000fcc0008000000 */
[----:B--23--:R-:W-:Y:S01]  /*1490*/  IMAD.U32 R0, RZ, RZ, UR4 ;  /* 0x00000004ff007e24 */ /* 0x00cfe2000f8e00ff */
[----:B------:R-:W-:Y:S05]  /*14a0*/  WARPSYNC.ALL ;  /* 0x0000000000007948 */ /* 0x000fea0003800000 */
[----:B------:R-:W-:-:S04]  /*14b0*/  IADD3 R0, -R0, UR40, RZ ;  /* 0x0000002800007c10 */ /* 0x000fc8000fffe1ff */
[----:B------:R-:W-:Y:S02]  /*14c0*/  ISETP.GE.AND P1, PT, R0, 0x1, PT ;  /* 0x000000010000780c */ /* 0x000fe40003f26270 */
[----:B------:R-:W-:Y:S01]  /*14d0*/  R2UR UR4, R6 ;  /* 0x00000000060472ca */ /* 0x000fe200000e0000 */
[----:B------:R-:W-:Y:S01]  /*14e0*/  WARPGROUP.ARRIVE ;  /* 0x00000000000079c5 */ /* 0x000fe20000000000 */
[----:B------:R-:W-:Y:S01]  /*14f0*/  UMOV UR9, 0x40000040 ;  /* 0x4000004000097882 */ /* 0x000fe20000000000 */
[----:B------:R-:W-:Y:S01]  /*1500*/  UMOV UR11, 0x40000040 ;  /* 0x40000040000b7882 */ /* 0x000fe20000000000 */
[----:B------:R-:W-:Y:S01]  /*1510*/  UMOV UR13, 0x40000040 ;  /* 0x40000040000d7882 */ /* 0x000fe20000000000 */
[----:B------:R-:W-:-:S08]  /*1520*/  UMOV UR15, UR11 ;  /* 0x0000000b000f7c82 */ /* 0x000fd00008000000 */
[----:B------:R-:W-:-:S04]  /*1530*/  UIADD3 UR4, UR4, 0x20100, URZ ;  /* 0x0002010004047890 */ /* 0x000fc8000fffe03f */
[----:B------:R-:W-:-:S04]  /*1540*/  USHF.R.U32.HI UR4, URZ, 0x4, UR4 ;  /* 0x000000043f047899 */ /* 0x000fc80008011604 */
[----:B------:R-:W-:Y:S02]  /*1550*/  ULOP3.LUT UR5, UR4, 0x3fff, URZ, 0xc0, !UPT ;  /* 0x00003fff04057892 */ /* 0x000fe4000f8ec03f */
[----:B------:R-:W-:Y:S02]  /*1560*/  ULOP3.LUT UR4, UR41, 0x10000, URZ, 0xfc, !UPT ;  /* 0x0001000029047892 */ /* 0x000fe4000f8efc3f */
[----:B------:R-:W-:Y:S02]  /*1570*/  ULOP3.LUT UR5, UR5, 0x10000, URZ, 0xfc, !UPT ;  /* 0x0001000005057892 */ /* 0x000fe4000f8efc3f */
[----:B------:R-:W-:Y:S02]  /*1580*/  ULEA UR8, UR39, UR4, 0xc ;  /* 0x0000000427087291 */ /* 0x000fe4000f8e603f */
[----:B------:R-:W-:Y:S02]  /*1590*/  ULEA UR6, UR39, UR5, 0xb ;  /* 0x0000000527067291 */ /* 0x000fe4000f8e583f */
[----:B------:R-:W-:-:S05]  /*15a0*/  UIADD3 UR12, UR8, 0x400, URZ ;  /* 0x00000400080c7890 */ /* 0x000fca000fffe03f */
[----:B------:R-:W-:Y:S02]  /*15b0*/  UMOV UR10, UR6 ;  /* 0x00000006000a7c82 */ /* 0x000fe40008000000 */
[----:B------:R-:W-:Y:S01]  /*15c0*/  HGMMA.64x128x16.F32.BF16 R88, gdesc[UR8], RZ, !UPT, gsb0 ;  /* 0x01e00000085879f0 */ /* 0x000fe2000c0018ff */
[----:B------:R-:W-:Y:S02]  /*15d0*/  UMOV UR14, UR10 ;  /* 0x0000000a000e7c82 */ /* 0x000fe40008000000 */
[----:B------:R-:W-:Y:S02]  /*15e0*/  WARPGROUP.DEPBAR.LE gsb0, 0x0 ;  /* 0x00008000000079c5 */ /* 0x000fe40000010000 */
[----:B------:R-:W-:-:S07]  /*15f0*/  WARPGROUP.ARRIVE ;  /* 0x00000000000079c5 */ /* 0x000fce0000000000 */
[----:B------:R-:W-:Y:S01]  /*1600*/  HGMMA.64x128x16.F32.BF16 R24, gdesc[UR12], RZ, !UPT, gsb0 ;  /* 0x01e000000c1879f0 */ /* 0x000fe2000c0018ff */
[----:B------:R-:W-:Y:S02]  /*1610*/  UIADD3 UR12, UR8, 0x2, URZ ;  /* 0x00000002080c7890 */ /* 0x000fe4000fffe03f */
[----:B------:R-:W-:Y:S01]  /*1620*/  UIADD3 UR14, UR6, 0x2, URZ ;  /* 0x00000002060e7890 */ /* 0x000fe2000fffe03f */
[----:B------:R-:W-:Y:S01]  /*1630*/  UMOV UR13, 0x40000040 ;  /* 0x40000040000d7882 */ /* 0x000fe20000000000 */
[----:B------:R-:W-:Y:S01]  /*1640*/  UMOV UR15, 0x40000040 ;  /* 0x40000040000f7882 */ /* 0x000fe20000000000 */
[----:B------:R-:W-:Y:S02]  /*1650*/  WARPGROUP.DEPBAR.LE gsb0, 0x0 ;  /* 0x00008000000079c5 */ /* 0x000fe40000010000 */
[----:B------:R-:W-:-:S06]  /*1660*/  WARPGROUP.ARRIVE ;  /* 0x00000000000079c5 */ /* 0x000fcc0000000000 */
[----:B------:R-:W-:Y:S01]  /*1670*/  HGMMA.64x128x16.F32.BF16 R88, gdesc[UR12], R88, gsb0 ;  /* 0x01e000000c5879f0 */ /* 0x000fe20008001858 */
[----:B------:R-:W-:Y:S01]  /*1680*/  UIADD3 UR12, UR8, 0x402, URZ ;  /* 0x00000402080c7890 */ /* 0x000fe2000fffe03f */
[----:B------:R-:W-:Y:S01]  /*1690*/  UMOV UR13, 0x40000040 ;  /* 0x40000040000d7882 */ /* 0x000fe20000000000 */
[----:B------:R-:W-:Y:S02]  /*16a0*/  WARPGROUP.DEPBAR.LE gsb0, 0x0 ;  /* 0x00008000000079c5 */ /* 0x000fe40000010000 */
[----:B------:R-:W-:-:S07]  /*16b0*/  WARPGROUP.ARRIVE ;  /* 0x00000000000079c5 */ /* 0x000fce0000000000 */
[----:B------:R-:W-:Y:S01]  /*16c0*/  HGMMA.64x128x16.F32.BF16 R24, gdesc[UR12], R24, gsb0 ;  /* 0x01e000000c1879f0 */ /* 0x000fe20008001818 */
        /* <DEDUP_REMOVED lines=71> */
[----:B------:R-:W-:Y:S03]  /*1b40*/  HGMMA.64x128x16.F32.BF16 R24, gdesc[UR12], R24, gsb0 ;  /* 0x01e000000c1879f0 */ /* 0x000fe60008001818 */
[----:B------:R-:W-:Y:S02]  /*1b50*/  WARPGROUP.DEPBAR.LE gsb0, 0x0 ;  /* 0x00008000000079c5 */ /* 0x000fe40000010000 */
[----:B------:R-:W-:Y:S05]  /*1b60*/  @!P1 BRA `(.L_x_22) ;  /* 0x0000000800349947 */ /* 0x000fea0003800000 */
[----:B------:R-:W-:Y:S02]  /*1b70*/  UIADD3 UR6, UR39, 0x1, URZ ;  /* 0x0000000127067890 */ /* 0x000fe4000fffe03f */
[----:B------:R-:W-:Y:S02]  /*1b80*/  IMAD.U32 R3, RZ, RZ, UR39 ;  /* 0x00000027ff037e24 */ /* 0x000fe4000f8e00ff */
[----:B------:R-:W-:-:S04]  /*1b90*/  UISETP.NE.AND UP0, UPT, UR6, 0x2, UPT ;  /* 0x000000020600788c */ /* 0x000fc8000bf05270 */
[----:B------:R-:W-:Y:S02]  /*1ba0*/  USEL UR7, URZ, 0x1, UP0 ;  /* 0x000000013f077887 */ /* 0x000fe40008000000 */
[----:B------:R-:W-:Y:S02]  /*1bb0*/  USEL UR6, UR6, URZ, UP0 ;  /* 0x0000003f06067287 */ /* 0x000fe40008000000 */
[----:B------:R-:W-:-:S06]  /*1bc0*/  ULOP3.LUT UR7, UR38, UR7, URZ, 0x3c, !UPT ;  /* 0x0000000726077292 */ /* 0x000fcc000f8e3c3f */
[----:B------:R-:W-:-:S07]  /*1bd0*/  IMAD.U32 R7, RZ, RZ, UR7 ;  /* 0x00000007ff077e24 */ /* 0x000fce000f8e00ff */
.L_x_29:
[----:B------:R-:W-:Y:S05]  /*1be0*/  @!P0 BRA `(.L_x_23) ;  /* 0x0000000000048947 */ /* 0x000fea0003800000 */
[----:B------:R-:W-:Y:S01]  /*1bf0*/  BPT.TRAP 0x1 ;  /* 0x000000040000795c */ /* 0x000fe20000300000 */
.L_x_23:
[----:B------:R-:W2:Y:S01]  /*1c00*/  S2UR UR8, SR_CgaCtaId ;  /* 0x00000000000879c3 */ /* 0x000ea20000008800 */
[----:B------:R-:W-:Y:S01]  /*1c10*/  UMOV UR7, 0x400 ;  /* 0x0000040000077882 */ /* 0x000fe20000000000 */
[----:B01----:R-:W-:Y:S02]  /*1c20*/  MOV R5, UR6 ;  /* 0x0000000600057c02 */ /* 0x003fe40008000f00 */
[----:B------:R-:W-:Y:S01]  /*1c30*/  SHF.L.U32 R4, R7, 0x1f, RZ ;  /* 0x0000001f07047819 */ /* 0x000fe200000006ff */
[----:B--2---:R-:W-:-:S06]  /*1c40*/  ULEA UR7, UR8, UR7, 0x18 ;  /* 0x0000000708077291 */ /* 0x004fcc000f8ec03f */
[----:B------:R-:W-:-:S04]  /*1c50*/  IMAD.U32 R6, RZ, RZ, UR7 ;  /* 0x00000007ff067e24 */ /* 0x000fc8000f8e00ff */
[----:B------:R-:W-:-:S04]  /*1c60*/  IMAD R5, R5, 0x8, R6 ;  /* 0x0000000805057824 */ /* 0x000fc800078e0206 */
[----:B------:R0:W1:Y:S01]  /*1c70*/  SYNCS.PHASECHK.TRANS64.TRYWAIT P1, [R5+URZ], R4 ;  /* 0x00000004050075a7 */ /* 0x000062000802017f */
[----:B------:R-:W-:Y:S05]  /*1c80*/  @!P0 BRA `(.L_x_24) ;  /* 0x0000000000048947 */ /* 0x000fea0003800000 */
[----:B------:R-:W-:Y:S01]  /*1c90*/  BPT.TRAP 0x1 ;  /* 0x000000040000795c */ /* 0x000fe20000300000 */
.L_x_24:
[----:B-1----:R-:W-:Y:S05]  /*1ca0*/  @P1 BRA `(.L_x_25) ;  /* 0x0000000000081947 */ /* 0x002fea0003800000 */
[----:B------:R-:W1:Y:S02]  /*1cb0*/  SYNCS.PHASECHK.TRANS64.TRYWAIT P1, [R5+URZ], R4 ;  /* 0x00000004050075a7 */ /* 0x000e64000802017f */
[----:B-1----:R-:W-:Y:S05]  /*1cc0*/  @!P1 BRA `(.L_x_26) ;  /* 0x000000ac00609947 */ /* 0x002fea0003800000 */
.L_x_25:
[----:B------:R-:W-:Y:S01]  /*1cd0*/  ULEA UR10, UR6, UR4, 0xc ;  /* 0x00000004060a7291 */ /* 0x000fe2000f8e603f */
[----:B------:R-:W-:Y:S01]  /*1ce0*/  WARPGROUP.ARRIVE ;  /* 0x00000000000079c5 */ /* 0x000fe20000000000 */
[----:B------:R-:W-:Y:S01]  /*1cf0*/  ULEA UR8, UR6, UR5, 0xb ;  /* 0x0000000506087291 */ /* 0x000fe2000f8e583f */
[----:B------:R-:W-:Y:S01]  /*1d00*/  UMOV UR13, 0x40000040 ;  /* 0x40000040000d7882 */ /* 0x000fe20000000000 */
[----:B------:R-:W-:-:S03]  /*1d10*/  UMOV UR15, 0x40000040 ;  /* 0x40000040000f7882 */ /* 0x000fc60000000000 */
[----:B------:R-:W-:Y:S02]  /*1d20*/  UMOV UR12, UR10 ;  /* 0x0000000a000c7c82 */ /* 0x000fe40008000000 */
[----:B------:R-:W-:Y:S02]  /*1d30*/  UMOV UR14, UR8 ;  /* 0x00000008000e7c82 */ /* 0x000fe40008000000 */
        /* <DEDUP_REMOVED lines=92> */
[----:B------:R-:W-:Y:S01]  /*2300*/  BPT.TRAP 0x1 ;  /* 0x000000040000795c */ /* 0x000fe20000300000 */
.L_x_27:
[----:B------:R-:W-:-:S13]  /*2310*/  ISETP.NE.AND P1, PT, R156, RZ, PT ;  /* 0x000000ff9c00720c */ /* 0x000fda0003f25270 */
[----:B01----:R-:W-:-:S04]  /*2320*/  @P1 IMAD R4, R3, 0x8, R6 ;  /* 0x0000000803041824 */ /* 0x003fc800078e0206 */
[----:B------:R-:W-:-:S05]  /*2330*/  @P1 VIADD R5, R4, 0x10 ;  /* 0x0000001004051836 */ /* 0x000fca0000000000 */
[----:B------:R-:W-:-:S04]  /*2340*/  @P1 PRMT R5, R22, 0x654, R5 ;  /* 0x0000065416051816 */ /* 0x000fc80000000005 */
[----:B------:R0:W-:Y:S01]  /*2350*/  @P1 SYNCS.ARRIVE.TRANS64.RED.A1T0 RZ, [R5+URZ], RZ ;  /* 0x000000ff05ff19a7 */ /* 0x0001e2000810043f */
[----:B------:R-:W-:-:S13]  /*2360*/  ISETP.GT.U32.AND P1, PT, R19, 0x1, PT ;  /* 0x000000011300780c */ /* 0x000fda0003f24070 */
[----:B0-----:R-:W-:Y:S05]  /*2370*/  @P1 BRA `(.L_x_28) ;  /* 0x0000000000041947 */ /* 0x001fea0003800000 */
[----:B------:R-:W-:Y:S01]  /*2380*/  BPT.TRAP 0x1 ;  /* 0x000000040000795c */ /* 0x000fe20000300000 */
.L_x_28:
[----:B------:R-:W-:Y:S01]  /*2390*/  UIADD3 UR6, UR6, 0x1, URZ ;  /* 0x0000000106067890 */ /* 0x000fe2000fffe03f */
[C---:B------:R-:W-:Y:S01]  /*23a0*/  ISETP.GT.AND P2, PT, R0.reuse, 0x1, PT ;  /* 0x000000010000780c */ /* 0x040fe20003f44270 */
[----:B------:R-:W-:Y:S02]  /*23b0*/  VIADD R3, R3, 0x1 ;  /* 0x0000000103037836 */ /* 0x000fe40000000000 */
[----:B------:R-:W-:Y:S01]  /*23c0*/  UISETP.NE.AND UP0, UPT, UR6, 0x2, UPT ;  /* 0x000000020600788c */ /* 0x000fe2000bf05270 */
[----:B------:R-:W-:Y:S02]  /*23d0*/  VIADD R0, R0, 0xffffffff ;  /* 0xffffffff00007836 */ /* 0x000fe40000000000 */
[C---:B------:R-:W-:Y:S01]  /*23e0*/  ISETP.NE.AND P1, PT, R3.reuse, 0x2, PT ;  /* 0x000000020300780c */ /* 0x040fe20003f25270 */
[----:B------:R-:W-:Y:S02]  /*23f0*/  USEL UR7, URZ, 0x1, UP0 ;  /* 0x000000013f077887 */ /* 0x000fe40008000000 */
[----:B------:R-:W-:Y:S01]  /*2400*/  USEL UR6, UR6, URZ, UP0 ;  /* 0x0000003f06067287 */ /* 0x000fe20008000000 */
[----:B------:R-:W-:-:S03]  /*2410*/  SEL R3, R3, RZ, P1 ;  /* 0x000000ff03037207 */ /* 0x000fc60000800000 */
[----:B------:R-:W-:Y:S01]  /*2420*/  LOP3.LUT R7, R7, UR7, RZ, 0x3c, !PT ;  /* 0x0000000707077c12 */ /* 0x000fe2000f8e3cff */
[----:B------:R-:W-:Y:S07]  /*2430*/  @P2 BRA `(.L_x_29) ;  /* 0xfffffff400e82947 */ /* 0x000fee000383ffff */
.L_x_22:
[----:B------:R-:W2:Y:S02]  /*2440*/  LDC R0, c[0x0][0x28c] ;  /* 0x0000a300ff007b82 */ /* 0x000ea40000000800 */
[----:B--2---:R-:W-:-:S13]  /*2450*/  ISETP.GE.AND P1, PT, R0, 0x1, PT ;  /* 0x000000010000780c */ /* 0x004fda0003f26270 */
[----:B------:R-:W-:Y:S05]  /*2460*/  @!P1 BRA `(.L_x_30) ;  /* 0x0000000000409947 */ /* 0x000fea0003800000 */
[----:B------:R-:W-:Y:S05]  /*2470*/  @!P0 BRA `(.L_x_31) ;  /* 0x0000000000048947 */ /* 0x000fea0003800000 */
[----:B------:R-:W-:Y:S01]  /*2480*/  BPT.TRAP 0x1 ;  /* 0x000000040000795c */ /* 0x000fe20000300000 */
.L_x_31:
[----:B------:R-:W-:Y:S01]  /*2490*/  ISETP.NE.AND P0, PT, R156, RZ, PT ;  /* 0x000000ff9c00720c */ /* 0x000fe20003f05270 */
[----:B------:R-:W-:-:S12]  /*24a0*/  UISETP.LT.AND UP1, UPT, UR40, 0x1, UPT ;  /* 0x000000012800788c */ /* 0x000fd8000bf21270 */
[----:B------:R-:W-:-:S05]  /*24b0*/  VOTEU.ANY UP0, P0 ;  /* 0x00000000003f7886 */ /* 0x000fca0000000100 */
[----:B------:R-:W-:-:S04]  /*24c0*/  @UP0 USEL UR4, UR40, 0x1, UP1 ;  /* 0x0000000128040887 */ /* 0x000fc80008800000 */
[----:B------:R-:W-:-:S06]  /*24d0*/  @UP0 UIADD3 UR4, UR39, UR40, -UR4 ;  /* 0x0000002827040290 */ /* 0x000fcc000fffe804 */
[----:B------:R-:W-:-:S04]  /*24e0*/  IMAD.U32 R0, RZ, RZ, UR4 ;  /* 0x00000004ff007e24 */ /* 0x000fc8000f8e00ff */
[----:B------:R-:W-:-:S05]  /*24f0*/  @P0 IMAD.SHL.U32 R0, R0, 0x8, RZ ;  /* 0x0000000800000824 */ /* 0x000fca00078e00ff */
[----:B------:R-:W-:-:S04]  /*2500*/  @P0 LOP3.LUT R0, R0, 0x8, RZ, 0xc0, !PT ;  /* 0x0000000800000812 */ /* 0x000fc800078ec0ff */
[----:B------:R-:W-:-:S04]  /*2510*/  @P0 IADD3 R3, R6, 0x10, R0 ;  /* 0x0000001006030810 */ /* 0x000fc80007ffe000 */
[----:B------:R-:W-:-:S04]  /*2520*/  @P0 PRMT R3, R22, 0x654, R3 ;  /* 0x0000065416030816 */ /* 0x000fc80000000003 */
[----:B------:R2:W-:Y:S01]  /*2530*/  @P0 SYNCS.ARRIVE.TRANS64.RED.A1T0 RZ, [R3+URZ], RZ ;  /* 0x000000ff03ff09a7 */ /* 0x0005e2000810043f */
[----:B------:R-:W-:-:S13]  /*2540*/  ISETP.GT.U32.AND P0, PT, R19, 0x1, PT ;  /* 0x000000011300780c */ /* 0x000fda0003f04070 */
[----:B--2---:R-:W-:Y:S05]  /*2550*/  @P0 BRA `(.L_x_30) ;  /* 0x0000000000040947 */ /* 0x004fea0003800000 */
[----:B------:R-:W-:Y:S01]  /*2560*/  BPT.TRAP 0x1 ;  /* 0x000000040000795c */ /* 0x000fe20000300000 */
.L_x_30:
[----:B------:R-:W2:Y:S01]  /*2570*/  LDC R6, c[0x0][0x288] ;  /* 0x0000a200ff067b82 */ /* 0x000ea20000000800 */
[--C-:B------:R-:W-:Y:S01]  /*2580*/  SHF.R.U32.HI R0, RZ, 0x2, R18.reuse ;  /* 0x00000002ff007819 */ /* 0x100fe20000011612 */
[----:B------:R-:W-:Y:S01]  /*2590*/  UIADD3 UR39, UR40, UR39, URZ ;  /* 0x0000002728277290 */ /* 0x000fe2000fffe03f */
[----:B01----:R-:W-:Y:S01]  /*25a0*/  SHF.R.U32.HI R5, RZ, 0x7, R18 ;  /* 0x00000007ff057819 */ /* 0x003fe20000011612 */
[----:B------:R-:W-:Y:S01]  /*25b0*/  IMAD.SHL.U32 R11, R153, 0x80, RZ ;  /* 0x00000080990b7824 */ /* 0x000fe200078e00ff */
[----:B------:R-:W-:Y:S01]  /*25c0*/  LOP3.LUT R3, R0, 0x7, RZ, 0xc0, !PT ;  /* 0x0000000700037812 */ /* 0x000fe200078ec0ff */
[----:B------:R-:W-:Y:S01]  /*25d0*/  USHF.R.U32.HI UR4, URZ, 0x1, UR39 ;  /* 0x000000013f047899 */ /* 0x000fe20008011627 */
[----:B------:R-:W-:Y:S01]  /*25e0*/  LOP3.LUT R4, R18, 0x60, RZ, 0xc0, !PT ;  /* 0x0000006012047812 */ /* 0x000fe200078ec0ff */
[----:B------:R-:W-:Y:S01]  /*25f0*/  ULDC UR8, c[0x0][0x284] ;  /* 0x0000a10000087ab9 */ /* 0x000fe20000000800 */
[----:B------:R-:W-:Y:S01]  /*2600*/  LOP3.LUT R0, R5, 0x1, RZ, 0xc0, !PT ;  /* 0x0000000105007812 */ /* 0x000fe200078ec0ff */
[----:B------:R-:W-:Y:S01]  /*2610*/  ULOP3.LUT UR4, UR4, 0x1, URZ, 0xc0, !UPT ;  /* 0x0000000104047892 */ /* 0x000fe2000f8ec03f */
[----:B------:R-:W-:Y:S01]  /*2620*/  SHF.R.U32.HI R8, RZ, 0x1, R4 ;  /* 0x00000001ff087819 */ /* 0x000fe20000011604 */
[----:B------:R-:W-:Y:S01]  /*2630*/  UISETP.GT.U32.AND UP1, UPT, UR39, 0x1, UPT ;  /* 0x000000012700788c */ /* 0x000fe2000bf24070 */
[----:B------:R-:W-:Y:S01]  /*2640*/  SHF.R.S32.HI R15, RZ, 0x1f, R23 ;  /* 0x0000001fff0f7819 */ /* 0x000fe20000011417 */
[----:B------:R-:W-:Y:S01]  /*2650*/  IMAD.SHL.U32 R4, R0, 0x40, RZ ;  /* 0x0000004000047824 */ /* 0x000fe200078e00ff */
[----:B------:R-:W-:Y:S01]  /*2660*/  IADD3 R5, RZ, -R8, -R3 ;  /* 0x80000008ff057210 */ /* 0x000fe20007ffe803 */
[----:B------:R-:W-:Y:S01]  /*2670*/  UISETP.NE.U32.AND UP0, UPT, UR4, 0x1, UPT ;  /* 0x000000010400788c */ /* 0x000fe2000bf05070 */
[----:B------:R-:W-:-:S02]  /*2680*/  ULDC.64 UR6, c[0x0][0x5d0] ;  /* 0x0001740000067ab9 */ /* 0x000fc40000000a00 */
[----:B------:R-:W-:Y:S01]  /*2690*/  LOP3.LUT R165, R4, 0x40, R3, 0xe2, !PT ;  /* 0x0000004004a57812 */ /* 0x000fe200078ee203 */
[----:B------:R-:W-:Y:S01]  /*26a0*/  IMAD R157, R0, -0x40, R5 ;  /* 0xffffffc0009d7824 */ /* 0x000fe200078e0205 */
[----:B------:R-:W-:Y:S01]  /*26b0*/  LOP3.LUT R3, R18, 0x3, RZ, 0xc0, !PT ;  /* 0x0000000312037812 */ /* 0x000fe200078ec0ff */
[----:B------:R-:W-:Y:S01]  /*26c0*/  IMAD.SHL.U32 R0, R152, 0x100, RZ ;  /* 0x0000010098007824 */ /* 0x000fe200078e00ff */
[----:B------:R-:W-:Y:S01]  /*26d0*/  UISETP.LT.U32.AND UP1, UPT, UR40, 0x2, UP1 ;  /* 0x000000022800788c */ /* 0x000fe20008f21070 */
[----:B--2---:R-:W-:Y:S01]  /*26e0*/  ISETP.GE.AND P0, PT, R11, R6, PT ;  /* 0x000000060b00720c */ /* 0x004fe20003f06270 */
[----:B------:R-:W-:Y:S01]  /*26f0*/  UISETP.GT.U32.AND UP0, UPT, UR40, 0x1, !UP0 ;  /* 0x000000012800788c */ /* 0x000fe2000c704070 */
[----:B------:R-:W-:Y:S01]  /*2700*/  IMAD R10, R3, -0x2, R6 ;  /* 0xfffffffe030a7824 */ /* 0x000fe200078e0206 */
[----:B------:R-:W-:Y:S01]  /*2710*/  SHF.L.U32 R6, R18, 0x1, RZ ;  /* 0x0000000112067819 */ /* 0x000fe200000006ff */
[----:B------:R-:W-:Y:S01]  /*2720*/  IMAD R4, R15, UR6, RZ ;  /* 0x000000060f047c24 */ /* 0x000fe2000f8e02ff */
[----:B------:R-:W-:Y:S01]  /*2730*/  ISETP.GE.OR P0, PT, R0, UR8, P0 ;  /* 0x0000000800007c0c */ /* 0x000fe20008706670 */
[----:B------:R-:W-:Y:S01]  /*2740*/  USEL UR5, URZ, 0x1, !UP1 ;  /* 0x000000013f057887 */ /* 0x000fe2000c800000 */
[----:B------:R-:W-:Y:S01]  /*2750*/  LOP3.LUT R6, R11, 0x6, R6, 0xf8, !PT ;  /* 0x000000060b067812 */ /* 0x000fe200078ef806 */
[----:B------:R-:W-:Y:S01]  /*2760*/  USEL UR4, URZ, 0x1, !UP0 ;  /* 0x000000013f047887 */ /* 0x000fe2000c000000 */
[----:B------:R-:W-:Y:S01]  /*2770*/  IMAD.WIDE R152, R152, 0x100, RZ ;  /* 0x0000010098987825 */ /* 0x000fe200078e02ff */
[----:B------:R-:W-:Y:S01]  /*2780*/  ULOP3.LUT UR39, UR39, 0x1, URZ, 0xc0, !UPT ;  /* 0x0000000127277892 */ /* 0x000fe2000f8ec03f */
[----:B------:R-:W-:Y:S01]  /*2790*/  SHF.R.S32.HI R7, RZ, 0x1f, R6 ;  /* 0x0000001fff077819 */ /* 0x000fe20000011406 */
[----:B------:R-:W-:Y:S01]  /*27a0*/  ULOP3.LUT UR38, UR4, UR38, UR5, 0x96, !UPT ;  /* 0x0000002604267292 */ /* 0x000fe2000f8e9605 */
[C---:B------:R-:W-:Y:S01]  /*27b0*/  IMAD R9, R23.reuse, UR7, R4 ;  /* 0x0000000717097c24 */ /* 0x040fe2000f8e0204 */
[----:B------:R-:W-:Y:S01]  /*27c0*/  IADD3 R157, -R0, UR8, R157 ;  /* 0x00000008009d7c10 */ /* 0x000fe2000fffe19d */
[----:B------:R-:W-:Y:S01]  /*27d0*/  IMAD.IADD R0, R10, 0x1, -R11 ;  /* 0x000000010a007824 */ /* 0x000fe200078e0a0b */
[----:B------:R-:W-:Y:S01]  /*27e0*/  LOP3.LUT R165, R152, R165, R8, 0xfe, !PT ;  /* 0x000000a598a57212 */ /* 0x000fe200078efe08 */
[----:B------:R-:W-:-:S04]  /*27f0*/  IMAD.WIDE.U32 R4, R23, UR6, R6 ;  /* 0x0000000617047c25 */ /* 0x000fc8000f8e0006 */
[----:B------:R-:W-:Y:S02]  /*2800*/  IMAD.IADD R9, R5, 0x1, R9 ;  /* 0x0000000105097824 */ /* 0x000fe400078e0209 */
[----:B------:R-:W-:Y:S02]  /*2810*/  IMAD.MOV.U32 R3, RZ, RZ, -0x1 ;  /* 0xffffffffff037424 */ /* 0x000fe400078e00ff */
[----:B------:R-:W-:Y:S01]  /*2820*/  IMAD.MOV.U32 R8, RZ, RZ, R4 ;  /* 0x000000ffff087224 */ /* 0x000fe200078e0004 */
[----:B------:R-:W-:Y:S06]  /*2830*/  @P0 BRA `(.L_x_32) ;  /* 0x0000008400700947 */ /* 0x000fec0003800000 */
[----:B------:R-:W0:Y:S01]  /*2840*/  LDC.64 R4, c[0x0][0x5c8] ;  /* 0x00017200ff047b82 */ /* 0x000e220000000a00 */
[----:B-----5:R-:W-:Y:S01]  /*2850*/  FSETP.NEU.AND P1, PT, R155, RZ, PT ;  /* 0x000000ff9b00720b */ /* 0x020fe20003f2d000 */
[----:B------:R-:W-:Y:S01]  /*2860*/  BSSY B0, `(.L_x_32) ;  /* 0x0000859000007945 */ /* 0x000fe20003800000 */
[----:B------:R-:W-:-:S04]  /*2870*/  ISETP.GT.AND P2, PT, R157, RZ, PT ;  /* 0x000000ff9d00720c */ /* 0x000fc80003f44270 */
[----:B------:R-:W-:Y:S01]  /*2880*/  ISETP.GT.AND P0, PT, R0, RZ, P2 ;  /* 0x000000ff0000720c */ /* 0x000fe20001704270 */
[-C--:B0-----:R-:W-:Y:S02]  /*2890*/  IMAD R10, R153, R4.reuse, RZ ;  /* 0x00000004990a7224 */ /* 0x081fe400078e02ff */
[----:B------:R-:W-:-:S04]  /*28a0*/  IMAD.WIDE.U32 R166, R165, R4, R8 ;  /* 0x00000004a5a67225 */ /* 0x000fc800078e0008 */
[----:B------:R-:W-:-:S04]  /*28b0*/  IMAD R9, R165, R5, R10 ;  /* 0x00000005a5097224 */ /* 0x000fc800078e020a */
[----:B------:R-:W-:Y:S01]  /*28c0*/  IMAD.IADD R171, R167, 0x1, R9 ;  /* 0x00000001a7ab7824 */ /* 0x000fe200078e0209 */
[----:B------:R-:W-:Y:S06]  /*28d0*/  @!P1 BRA `(.L_x_33) ;  /* 0x0000006000209947 */ /* 0x000fec0003800000 */
[----:B------:R-:W0:Y:S01]  /*28e0*/  LDC.64 R10, c[0x0][0x5b8] ;  /* 0x00016e00ff0a7b82 */ /* 0x000e220000000a00 */
[----:B------:R-:W-:-:S07]  /*28f0*/  ULDC.64 UR4, c[0x0][0x5c0] ;  /* 0x0001700000047ab9 */ /* 0x000fce0000000a00 */
[----:B------:R-:W1:Y:S08]  /*2900*/  LDC.64 R12, c[0x0][0x5b0] ;  /* 0x00016c00ff0c7b82 */ /* 0x000e700000000a00 */
[----:B------:R-:W2:Y:S01]  /*2910*/  LDC.64 R8, c[0x0][0x5a8] ;  /* 0x00016a00ff087b82 */ /* 0x000ea20000000a00 */
[----:B0-----:R-:W-:-:S04]  /*2920*/  IMAD R14, R15, R10, RZ ;  /* 0x0000000a0f0e7224 */ /* 0x001fc800078e02ff */
[C---:B------:R-:W-:Y:S02]  /*2930*/  IMAD R11, R23.reuse, R11, R14 ;  /* 0x0000000b170b7224 */ /* 0x040fe400078e020e */
[----:B------:R-:W-:-:S04]  /*2940*/  IMAD.WIDE.U32 R14, R23, R10, R6 ;  /* 0x0000000a170e7225 */ /* 0x000fc800078e0006 */
[----:B-1----:R-:W-:Y:S02]  /*2950*/  IMAD R20, R153, R12, RZ ;  /* 0x0000000c99147224 */ /* 0x002fe400078e02ff */
[----:B------:R-:W-:Y:S02]  /*2960*/  IMAD.IADD R21, R15, 0x1, R11 ;  /* 0x000000010f157824 */ /* 0x000fe400078e020b */
[----:B------:R-:W-:Y:S02]  /*2970*/  IMAD R169, R165, R13, R20 ;  /* 0x0000000da5a97224 */ /* 0x000fe400078e0214 */
[----:B------:R-:W-:-:S04]  /*2980*/  IMAD.MOV.U32 R20, RZ, RZ, R14 ;  /* 0x000000ffff147224 */ /* 0x000fc800078e000e */
[----:B------:R-:W-:-:S04]  /*2990*/  IMAD.WIDE.U32 R158, R165, R12, R20 ;  /* 0x0000000ca59e7225 */ /* 0x000fc800078e0014 */
[----:B------:R-:W-:Y:S01]  /*29a0*/  IMAD.IADD R159, R159, 0x1, R169 ;  /* 0x000000019f9f7824 */ /* 0x000fe200078e02a9 */
[----:B--2---:R-:W-:-:S04]  /*29b0*/  LEA R160, P1, R158, R8, 0x1 ;  /* 0x000000089ea07211 */ /* 0x004fc800078208ff */
[----:B------:R-:W-:-:S05]  /*29c0*/  LEA.HI.X R161, R158, R9, R159, 0x1, P1 ;  /* 0x000000099ea17211 */ /* 0x000fca00008f0c9f */
[----:B------:R-:W2:Y:S01]  /*29d0*/  @P0 LDG.E.LTC128B.U16 R167, desc[UR36][R160.64] ;  /* 0x00000024a0a70981 */ /* 0x000ea2000c1e1520 */
[----:B------:R-:W-:Y:S01]  /*29e0*/  IMAD.WIDE.U32 R162, R165, R12, R6 ;  /* 0x0000000ca5a27225 */ /* 0x000fe200078e0006 */
[----:B------:R-:W-:Y:S01]  /*29f0*/  ISETP.GT.AND P3, PT, R0, 0x1, P2 ;  /* 0x000000010000780c */ /* 0x000fe20001764270 */
[----:B------:R-:W-:Y:S03]  /*2a00*/  BSSY B1, `(.L_x_34) ;  /* 0x0000013000017945 */ /* 0x000fe60003800000 */
[----:B------:R-:W-:-:S03]  /*2a10*/  IADD3 R163, R169, R163, RZ ;  /* 0x000000a3a9a37210 */ /* 0x000fc60007ffe0ff */
[----:B------:R-:W-:-:S04]  /*2a20*/  IMAD.WIDE.U32 R162, R23, R10, R162 ;  /* 0x0000000a17a27225 */ /* 0x000fc800078e00a2 */
[----:B--2---:R-:W-:-:S04]  /*2a30*/  IMAD.U32 R158, R167, 0x10000, RZ ;  /* 0x00010000a79e7824 */ /* 0x004fc800078e00ff */
[----:B------:R-:W-:Y:S01]  /*2a40*/  FMUL R159, R158, R155 ;  /* 0x0000009b9e9f7220 */ /* 0x000fe20000400000 */
[----:B------:R-:W-:-:S03]  /*2a50*/  LEA R158, P1, R166, UR4, 0x1 ;  /* 0x00000004a69e7c11 */ /* 0x000fc6000f8208ff */
[----:B------:R-:W-:Y:S01]  /*2a60*/  FFMA R159, R88, R154, R159 ;  /* 0x0000009a589f7223 */ /* 0x000fe2000000009f */
[----:B------:R-:W-:-:S04]  /*2a70*/  IMAD.IADD R88, R11, 0x1, R163 ;  /* 0x000000010b587824 */ /* 0x000fc800078e02a3 */
[----:B------:R-:W-:Y:S02]  /*2a80*/  F2FP.BF16.F32.PACK_AB R161, RZ, R159 ;  /* 0x0000009fffa1723e */ /* 0x000fe400000010ff */
[----:B------:R-:W-:Y:S02]  /*2a90*/  LEA.HI.X R159, R166, UR5, R171, 0x1, P1 ;  /* 0x00000005a69f7c11 */ /* 0x000fe400088f0cab */
[----:B------:R-:W-:Y:S02]  /*2aa0*/  PRMT R163, R161, 0x7610, R163 ;  /* 0x00007610a1a37816 */ /* 0x000fe400000000a3 */
[----:B------:R-:W-:-:S03]  /*2ab0*/  LEA R160, P1, R162, R8, 0x1 ;  /* 0x00000008a2a07211 */ /* 0x000fc600078208ff */
[----:B------:R0:W-:Y:S01]  /*2ac0*/  @P0 STG.E.U16 desc[UR36][R158.64], R163 ;  /* 0x000000a39e000986 */ /* 0x0001e2000c101524 */
[--C-:B------:R-:W-:Y:S01]  /*2ad0*/  LEA.HI.X R161, R162, R9, R88.reuse, 0x1, P1 ;  /* 0x00000009a2a17211 */ /* 0x100fe200008f0c58 */
[C---:B------:R-:W-:Y:S01]  /*2ae0*/  IMAD.SHL.U32 R162, R12.reuse, 0x8, RZ ;  /* 0x000000080ca27824 */ /* 0x040fe200078e00ff */
[----:B------:R-:W-:Y:S02]  /*2af0*/  PRMT R88, R167, 0x7610, R88 ;  /* 0x00007610a7587816 */ /* 0x000fe40000000058 */
[----:B0-----:R-:W-:Y:S01]  /*2b00*/  SHF.L.U64.HI R163, R12, 0x3, R13 ;  /* 0x000000030ca37819 */ /* 0x001fe2000001020d */
[----:B------:R-:W-:Y:S06]  /*2b10*/  @!P3 BRA `(.L_x_35) ;  /* 0x000000000004b947 */ /* 0x000fec0003800000 */
[----:B------:R0:W5:Y:S02]  /*2b20*/  LDG.E.LTC128B.U16 R88, desc[UR36][R160.64+0x2] ;  /* 0x00000224a0587981 */ /* 0x000164000c1e1520 */
.L_x_35:
[----:B------:R-:W-:Y:S05]  /*2b30*/  BSYNC B1 ;  /* 0x0000000000017941 */ /* 0x000fea0003800000 */
.L_x_34:
[----:B-----5:R-:W-:Y:S01]  /*2b40*/  IMAD.U32 R168, R88, 0x10000, RZ ;  /* 0x0001000058a87824 */ /* 0x020fe200078e00ff */
[----:B------:R-:W-:Y:S01]  /*2b50*/  ISETP.GT.AND P0, PT, R157, 0x8, PT ;  /* 0x000000089d00780c */ /* 0x000fe20003f04270 */
[----:B------:R-:W-:-:S04]  /*2b60*/  IMAD.WIDE.U32 R166, R165, R12, R162 ;  /* 0x0000000ca5a67225 */ /* 0x000fc800078e00a2 */
[----:B------:R-:W-:Y:S01]  /*2b70*/  FMUL R168, R168, R155 ;  /* 0x0000009ba8a87220 */ /* 0x000fe20000400000 */
[----:B------:R-:W-:Y:S01]  /*2b80*/  ISETP.GT.AND P1, PT, R0, RZ, P0 ;  /* 0x000000ff0000720c */ /* 0x000fe20000724270 */
[----:B------:R-:W-:Y:S02]  /*2b90*/  IMAD.IADD R169, R169, 0x1, R167 ;  /* 0x00000001a9a97824 */ /* 0x000fe400078e02a7 */
[----:B------:R-:W-:Y:S01]  /*2ba0*/  FFMA R168, R89, R154, R168 ;  /* 0x0000009a59a87223 */ /* 0x000fe200000000a8 */
[----:B------:R-:W-:-:S04]  /*2bb0*/  IADD3 R89, P4, R14, R166, RZ ;  /* 0x000000a60e597210 */ /* 0x000fc80007f9e0ff */
[----:B------:R-:W-:Y:S01]  /*2bc0*/  F2FP.BF16.F32.PACK_AB R168, RZ, R168 ;  /* 0x000000a8ffa8723e */ /* 0x000fe200000010ff */
[----:B------:R-:W-:Y:S01]  /*2bd0*/  IMAD.X R172, R169, 0x1, R21, P4 ;  /* 0x00000001a9ac7824 */ /* 0x000fe200020e0615 */
[C---:B------:R-:W-:Y:S02]  /*2be0*/  LEA R170, P4, R89.reuse, R8, 0x1 ;  /* 0x0000000859aa7211 */ /* 0x040fe400078808ff */
[----:B------:R-:W-:Y:S02]  /*2bf0*/  PRMT R167, R168, 0x7610, R167 ;  /* 0x00007610a8a77816 */ /* 0x000fe400000000a7 */
[----:B------:R-:W-:Y:S02]  /*2c00*/  PRMT R168, R88, 0x7610, R168 ;  /* 0x0000761058a87816 */ /* 0x000fe400000000a8 */
[----:B------:R-:W-:Y:S01]  /*2c10*/  LEA.HI.X R171, R89, R9, R172, 0x1, P4 ;  /* 0x0000000959ab7211 */ /* 0x000fe200020f0cac */
[----:B------:R1:W-:Y:S04]  /*2c20*/  @P3 STG.E.U16 desc[UR36][R158.64+0x2], R167 ;  /* 0x000002a79e003986 */ /* 0x0003e8000c101524 */
[----:B------:R2:W3:Y:S01]  /*2c30*/  @P1 LDG.E.LTC128B.U16 R168, desc[UR36][R170.64] ;  /* 0x00000024aaa81981 */ /* 0x0004e2000c1e1520 */
[----:B------:R-:W-:Y:S01]  /*2c40*/  IADD3 R166, P3, R6, R166, RZ ;  /* 0x000000a606a67210 */ /* 0x000fe20007f7e0ff */
[----:B------:R-:W-:Y:S04]  /*2c50*/  BSSY B1, `(.L_x_36) ;  /* 0x0000012000017945 */ /* 0x000fe80003800000 */
[----:B-1----:R-:W-:-:S02]  /*2c60*/  IMAD.X R167, R7, 0x1, R169, P3 ;  /* 0x0000000107a77824 */ /* 0x002fc400018e06a9 */
[----:B------:R-:W-:Y:S02]  /*2c70*/  IMAD.SHL.U32 R169, R4, 0x10, RZ ;  /* 0x0000001004a97824 */ /* 0x000fe400078e00ff */
[----:B------:R-:W-:-:S03]  /*2c80*/  IMAD.WIDE.U32 R166, R23, R10, R166 ;  /* 0x0000000a17a67225 */ /* 0x000fc600078e00a6 */
[----:B--2---:R-:W-:Y:S01]  /*2c90*/  IADD3 R170, P3, R169, R158, RZ ;  /* 0x0000009ea9aa7210 */ /* 0x004fe20007f7e0ff */
[----:B------:R-:W-:Y:S01]  /*2ca0*/  IMAD.IADD R172, R11, 0x1, R167 ;  /* 0x000000010bac7824 */ /* 0x000fe200078e02a7 */
[----:B------:R-:W-:-:S05]  /*2cb0*/  SHF.L.U64.HI R167, R4, 0x4, R5 ;  /* 0x0000000404a77819 */ /* 0x000fca0000010205 */
[----:B------:R-:W-:Y:S02]  /*2cc0*/  IMAD.X R171, R167, 0x1, R159, P3 ;  /* 0x00000001a7ab7824 */ /* 0x000fe400018e069f */
[----:B---3--:R-:W-:-:S04]  /*2cd0*/  IMAD.U32 R88, R168, 0x10000, RZ ;  /* 0x00010000a8587824 */ /* 0x008fc800078e00ff */
[----:B------:R-:W-:Y:S01]  /*2ce0*/  FMUL R89, R88, R155 ;  /* 0x0000009b58597220 */ /* 0x000fe20000400000 */
[----:B------:R-:W-:-:S03]  /*2cf0*/  LEA R88, P4, R166, R8, 0x1 ;  /* 0x00000008a6587211 */ /* 0x000fc600078808ff */
[----:B------:R-:W-:Y:S01]  /*2d00*/  FFMA R90, R90, R154, R89 ;  /* 0x0000009a5a5a7223 */ /* 0x000fe20000000059 */
[----:B------:R-:W-:Y:S02]  /*2d10*/  LEA.HI.X R89, R166, R9, R172, 0x1, P4 ;  /* 0x00000009a6597211 */ /* 0x000fe400020f0cac */
[----:B------:R-:W-:Y:S02]  /*2d20*/  ISETP.GT.AND P4, PT, R0, 0x1, P0 ;  /* 0x000000010000780c */ /* 0x000fe40000784270 */
[----:B------:R-:W-:-:S05]  /*2d30*/  F2FP.BF16.F32.PACK_AB R90, RZ, R90 ;  /* 0x0000005aff5a723e */ /* 0x000fca00000010ff */
[----:B------:R1:W-:Y:S06]  /*2d40*/  @P1 STG.E.U16 desc[UR36][R170.64], R90 ;  /* 0x0000005aaa001986 */ /* 0x0003ec000c101524 */
[----:B------:R-:W-:Y:S05]  /*2d50*/  @!P4 BRA `(.L_x_37) ;  /* 0x000000000004c947 */ /* 0x000fea0003800000 */
[----:B------:R2:W5:Y:S02]  /*2d60*/  LDG.E.LTC128B.U16 R168, desc[UR36][R88.64+0x2] ;  /* 0x0000022458a87981 */ /* 0x000564000c1e1520 */
.L_x_37:
[----:B------:R-:W-:Y:S05]  /*2d70*/  BSYNC B1 ;  /* 0x0000000000017941 */ /* 0x000fea0003800000 */
.L_x_36:
[----:B-1---5:R-:W-:Y:S01]  /*2d80*/  SHF.L.U32 R90, R168, 0x10, RZ ;  /* 0x00000010a85a7819 */ /* 0x022fe200000006ff */
[----:B------:R-:W-:Y:S01]  /*2d90*/  BSSY B1, `(.L_x_38) ;  /* 0x000000b000017945 */ /* 0x000fe20003800000 */
[----:B------:R-:W-:-:S03]  /*2da0*/  ISETP.GT.AND P1, PT, R0, 0x8, P2 ;  /* 0x000000080000780c */ /* 0x000fc60001724270 */
[----:B------:R-:W-:-:S04]  /*2db0*/  FMUL R90, R90, R155 ;  /* 0x0000009b5a5a7220 */ /* 0x000fc80000400000 */
[----:B------:R-:W-:Y:S01]  /*2dc0*/  FFMA R90, R91, R154, R90 ;  /* 0x0000009a5b5a7223 */ /* 0x000fe2000000005a */
[----:B------:R-:W-:-:S04]  /*2dd0*/  @P4 IMAD.MOV.U32 R91, RZ, RZ, R171 ;  /* 0x000000ffff5b4224 */ /* 0x000fc800078e00ab */
[----:B------:R-:W-:-:S04]  /*2de0*/  F2FP.BF16.F32.PACK_AB R90, RZ, R90 ;  /* 0x0000005aff5a723e */ /* 0x000fc800000010ff */
[----:B------:R-:W-:Y:S01]  /*2df0*/  PRMT R166, R90, 0x7610, R166 ;  /* 0x000076105aa67816 */ /* 0x000fe200000000a6 */
[----:B------:R-:W-:-:S05]  /*2e00*/  @P4 IMAD.MOV.U32 R90, RZ, RZ, R170 ;  /* 0x000000ffff5a4224 */ /* 0x000fca00078e00aa */
[----:B------:R1:W-:Y:S01]  /*2e10*/  @P4 STG.E.U16 desc[UR36][R90.64+0x2], R166 ;  /* 0x000002a65a004986 */ /* 0x0003e2000c101524 */
[----:B------:R-:W-:Y:S05]  /*2e20*/  @!P1 BRA `(.L_x_39) ;  /* 0x0000000000049947 */ /* 0x000fea0003800000 */
[----:B------:R3:W5:Y:S02]  /*2e30*/  LDG.E.LTC128B.U16 R168, desc[UR36][R160.64+0x10] ;  /* 0x00001024a0a87981 */ /* 0x000764000c1e1520 */
.L_x_39:
[----:B------:R-:W-:Y:S05]  /*2e40*/  BSYNC B1 ;  /* 0x0000000000017941 */ /* 0x000fea0003800000 */
.L_x_38:
[----:B-1---5:R-:W-:Y:S01]  /*2e50*/  IMAD.U32 R90, R168, 0x10000, RZ ;  /* 0x00010000a85a7824 */ /* 0x022fe200078e00ff */
[----:B------:R-:W-:Y:S01]  /*2e60*/  ISETP.GT.AND P3, PT, R0, 0x9, P2 ;  /* 0x000000090000780c */ /* 0x000fe20001764270 */
[----:B------:R-:W-:Y:S02]  /*2e70*/  BSSY B1, `(.L_x_40) ;  /* 0x000000a000017945 */ /* 0x000fe40003800000 */
[----:B------:R-:W-:Y:S01]  /*2e80*/  FMUL R91, R90, R155 ;  /* 0x0000009b5a5b7220 */ /* 0x000fe20000400000 */
[----:B------:R-:W-:-:S03]  /*2e90*/  @P1 IMAD.MOV.U32 R90, RZ, RZ, R158 ;  /* 0x000000ffff5a1224 */ /* 0x000fc600078e009e */
[----:B------:R-:W-:-:S05]  /*2ea0*/  FFMA R91, R92, R154, R91 ;  /* 0x0000009a5c5b7223 */ /* 0x000fca000000005b */
[----:B------:R-:W-:-:S04]  /*2eb0*/  F2FP.BF16.F32.PACK_AB R91, RZ, R91 ;  /* 0x0000005bff5b723e */ /* 0x000fc800000010ff */
[----:B------:R-:W-:Y:S01]  /*2ec0*/  PRMT R92, R91, 0x7610, R92 ;  /* 0x000076105b5c7816 */ /* 0x000fe2000000005c */
[----:B------:R-:W-:-:S05]  /*2ed0*/  @P1 IMAD.MOV.U32 R91, RZ, RZ, R159 ;  /* 0x000000ffff5b1224 */ /* 0x000fca00078e009f */
[----:B------:R1:W-:Y:S01]  /*2ee0*/  @P1 STG.E.U16 desc[UR36][R90.64+0x10], R92 ;  /* 0x0000105c5a001986 */ /* 0x0003e2000c101524 */
[----:B------:R-:W-:Y:S05]  /*2ef0*/  @!P3 BRA `(.L_x_41) ;  /* 0x000000000004b947 */ /* 0x000fea0003800000 */
[----:B------:R4:W5:Y:S02]  /*2f00*/  LDG.E.LTC128B.U16 R168, desc[UR36][R160.64+0x12] ;  /* 0x00001224a0a87981 */ /* 0x000964000c1e1520 */
.L_x_41:
[----:B------:R-:W-:Y:S05]  /*2f10*/  BSYNC B1 ;  /* 0x0000000000017941 */ /* 0x000fea0003800000 */
.L_x_40:
[----:B-1---5:R-:W-:Y:S01]  /*2f20*/  IMAD.U32 R90, R168, 0x10000, RZ ;  /* 0x00010000a85a7824 */ /* 0x022fe200078e00ff */
[----:B------:R-:W-:Y:S01]  /*2f30*/  ISETP.GT.AND P1, PT, R0, 0x8, P0 ;  /* 0x000000080000780c */ /* 0x000fe20000724270 */
[----:B------:R-:W-:Y:S01]  /*2f40*/  @P3 IMAD.MOV.U32 R91, RZ, RZ, R159 ;  /* 0x000000ffff5b3224 */ /* 0x000fe200078e009f */
[----:B------:R-:W-:Y:S01]  /*2f50*/  BSSY B1, `(.L_x_42) ;  /* 0x0000009000017945 */ /* 0x000fe20003800000 */
[----:B------:R-:W-:-:S04]  /*2f60*/  FMUL R90, R90, R155 ;  /* 0x0000009b5a5a7220 */ /* 0x000fc80000400000 */
[----:B------:R-:W-:-:S05]  /*2f70*/  FFMA R90, R93, R154, R90 ;  /* 0x0000009a5d5a7223 */ /* 0x000fca000000005a */
[----:B------:R-:W-:-:S04]  /*2f80*/  F2FP.BF16.F32.PACK_AB R90, RZ, R90 ;  /* 0x0000005aff5a723e */ /* 0x000fc800000010ff */
[----:B------:R-:W-:Y:S01]  /*2f90*/  PRMT R92, R90, 0x7610, R92 ;  /* 0x000076105a5c7816 */ /* 0x000fe2000000005c */
[----:B------:R-:W-:-:S05]  /*2fa0*/  @P3 IMAD.MOV.U32 R90, RZ, RZ, R158 ;  /* 0x000000ffff5a3224 */ /* 0x000fca00078e009e */
[----:B------:R1:W-:Y:S01]  /*2fb0*/  @P3 STG.E.U16 desc[UR36][R90.64+0x12], R92 ;  /* 0x0000125c5a003986 */ /* 0x0003e2000c101524 */
[----:B------:R-:W-:Y:S05]  /*2fc0*/  @!P1 BRA `(.L_x_43) ;  /* 0x0000000000049947 */ /* 0x000fea0003800000 */
[----:B------:R0:W5:Y:S02]  /*2fd0*/  LDG.E.LTC128B.U16 R168, desc[UR36][R88.64+0x10] ;  /* 0x0000102458a87981 */ /* 0x000164000c1e1520 */
.L_x_43:
[----:B------:R-:W-:Y:S05]  /*2fe0*/  BSYNC B1 ;  /* 0x0000000000017941 */ /* 0x000fea0003800000 */
.L_x_42:
[----:B-1---5:R-:W-:Y:S01]  /*2ff0*/  IMAD.U32 R90, R168, 0x10000, RZ ;  /* 0x00010000a85a7824 */ /* 0x022fe200078e00ff */
[----:B------:R-:W-:Y:S01]  /*3000*/  ISETP.GT.AND P3, PT, R0, 0x9, P0 ;  /* 0x000000090000780c */ /* 0x000fe20000764270 */
[----:B------:R-:W-:Y:S02]  /*3010*/  BSSY B1, `(.L_x_44) ;  /* 0x000000a000017945 */ /* 0x000fe40003800000 */
[----:B------:R-:W-:Y:S01]  /*3020*/  FMUL R91, R90, R155 ;  /* 0x0000009b5a5b7220 */ /* 0x000fe20000400000 */
[----:B------:R-:W-:-:S03]  /*3030*/  @P1 IMAD.MOV.U32 R90, RZ, RZ, R170 ;  /* 0x000000ffff5a1224 */ /* 0x000fc600078e00aa */
[----:B------:R-:W-:-:S05]  /*3040*/  FFMA R91, R94, R154, R91 ;  /* 0x0000009a5e5b7223 */ /* 0x000fca000000005b */
[----:B------:R-:W-:-:S04]  /*3050*/  F2FP.BF16.F32.PACK_AB R91, RZ, R91 ;  /* 0x0000005bff5b723e */ /* 0x000fc800000010ff */
[----:B------:R-:W-:Y:S02]  /*3060*/  PRMT R92, R91, 0x7610, R92 ;  /* 0x000076105b5c7816 */ /* 0x000fe4000000005c */
[----:B------:R-:W-:-:S05]  /*3070*/  @P1 MOV R91, R171 ;  /* 0x000000ab005b1202 */ /* 0x000fca0000000f00 */
[----:B------:R1:W-:Y:S01]  /*3080*/  @P1 STG.E.U16 desc[UR36][R90.64+0x10], R92 ;  /* 0x0000105c5a001986 */ /* 0x0003e2000c101524 */
[----:B------:R-:W-:Y:S05]  /*3090*/  @!P3 BRA `(.L_x_45) ;  /* 0x000000000004b947 */ /* 0x000fea0003800000 */
[----:B------:R0:W5:Y:S02]  /*30a0*/  LDG.E.LTC128B.U16 R168, desc[UR36][R88.64+0x12] ;  /* 0x0000122458a87981 */ /* 0x000164000c1e1520 */
.L_x_45:
[----:B------:R-:W-:Y:S05]  /*30b0*/  BSYNC B1 ;  /* 0x0000000000017941 */ /* 0x000fea0003800000 */
.L_x_44:
        /* <DEDUP_REMOVED lines=12> */
.L_x_47:
[----:B------:R-:W-:Y:S05]  /*3180*/  BSYNC B1 ;  /* 0x0000000000017941 */ /* 0x000fea0003800000 */
.L_x_46:
        /* <DEDUP_REMOVED lines=12> */
.L_x_49:
[----:B------:R-:W-:Y:S05]  /*3250*/  BSYNC B1 ;  /* 0x0000000000017941 */ /* 0x000fea0003800000 */
.L_x_48:
        /* <DEDUP_REMOVED lines=12> */
.L_x_51:
[----:B------:R-:W-:Y:S05]  /*3320*/  BSYNC B1 ;  /* 0x0000000000017941 */ /* 0x000fea0003800000 */
.L_x_50:
[----:B-1---5:R-:W-:Y:S01]  /*3330*/  IMAD.U32 R90, R168, 0x10000, RZ ;  /* 0x00010000a85a7824 */ /* 0x022fe200078e00ff */
[----:B------:R-:W-:Y:S01]  /*3340*/  ISETP.GT.AND P3, PT, R0, 0x11, P0 ;  /* 0x000000110000780c */ /* 0x000fe20000764270 */
[----:B------:R-:W-:Y:S02]  /*3350*/  BSSY B1, `(.L_x_52) ;  /* 0x000000a000017945 */ /* 0x000fe40003800000 */
[----:B------:R-:W-:Y:S01]  /*3360*/  FMUL R91, R90, R155 ;  /* 0x0000009b5a5b7220 */ /* 0x000fe20000400000 */
[----:B------:R-:W-:-:S03]  /*3370*/  @P1 MOV R90, R170 ;  /* 0x000000aa005a1202 */ /* 0x000fc60000000f00 */
[----:B------:R-:W-:-:S05]  /*3380*/  FFMA R91, R98, R154, R91 ;  /* 0x0000009a625b7223 */ /* 0x000fca000000005b */
[----:B------:R-:W-:-:S04]  /*3390*/  F2FP.BF16.F32.PACK_AB R91, RZ, R91 ;  /* 0x0000005bff5b723e */ /* 0x000fc800000010ff */
[----:B------:R-:W-:Y:S01]  /*33a0*/  PRMT R92, R91, 0x7610, R92 ;  /* 0x000076105b5c7816 */ /* 0x000fe2000000005c */
[----:B------:R-:W-:-:S05]  /*33b0*/  @P1 IMAD.MOV.U32 R91, RZ, RZ, R171 ;  /* 0x000000ffff5b1224 */ /* 0x000fca00078e00ab */
[----:B------:R1:W-:Y:S01]  /*33c0*/  @P1 STG.E.U16 desc[UR36][R90.64+0x20], R92 ;  /* 0x0000205c5a001986 */ /* 0x0003e2000c101524 */
[----:B------:R-:W-:Y:S05]  /*33d0*/  @!P3 BRA `(.L_x_53) ;  /* 0x000000000004b947 */ /* 0x000fea0003800000 */
[----:B------:R0:W5:Y:S02]  /*33e0*/  LDG.E.LTC128B.U16 R168, desc[UR36][R88.64+0x22] ;  /* 0x0000222458a87981 */ /* 0x000164000c1e1520 */
.L_x_53:
[----:B------:R-:W-:Y:S05]  /*33f0*/  BSYNC B1 ;  /* 0x0000000000017941 */ /* 0x000fea0003800000 */
.L_x_52:
        /* <DEDUP_REMOVED lines=12> */
.L_x_55:
[----:B------:R-:W-:Y:S05]  /*34c0*/  BSYNC B1 ;  /* 0x0000000000017941 */ /* 0x000fea0003800000 */
.L_x_54:
        /* <DEDUP_REMOVED lines=12> */
.L_x_57:
[----:B------:R-:W-:Y:S05]  /*3590*/  BSYNC B1 ;  /* 0x0000000000017941 */ /* 0x000fea0003800000 */
.L_x_56:
        /* <DEDUP_REMOVED lines=12> */
.L_x_59:
[----:B------:R-:W-:Y:S05]  /*3660*/  BSYNC B1 ;  /* 0x0000000000017941 */ /* 0x000fea0003800000 */
.L_x_58:
[----:B-1---5:R-:W-:Y:S01]  /*3670*/  SHF.L.U32 R90, R168, 0x10, RZ ;  /* 0x00000010a85a7819 */ /* 0x022fe200000006ff */
[----:B------:R-:W-:Y:S01]  /*3680*/  BSSY B1, `(.L_x_60) ;  /* 0x000000b000017945 */ /* 0x000fe20003800000 */
[----:B------:R-:W-:-:S03]  /*3690*/  ISETP.GT.AND P3, PT, R0, 0x19, P0 ;  /* 0x000000190000780c */ /* 0x000fc60000764270 */
        /* <DEDUP_REMOVED lines=9> */
.L_x_61:
[----:B------:R-:W-:Y:S05]  /*3730*/  BSYNC B1 ;  /* 0x0000000000017941 */ /* 0x000fea0003800000 */
.L_x_60:
        /* <DEDUP_REMOVED lines=12> */
.L_x_63:
[----:B------:R-:W-:Y:S05]  /*3800*/  BSYNC B1 ;  /* 0x0000000000017941 */ /* 0x000fea0003800000 */
.L_x_62:
        /* <DEDUP_REMOVED lines=12> */
.L_x_65:
[----:B------:R-:W-:Y:S05]  /*38d0*/  BSYNC B1 ;  /* 0x0000000000017941 */ /* 0x000fea0003800000 */
.L_x_64:
[----:B-1---5:R-:W-:Y:S01]  /*38e0*/  IMAD.U32 R90, R168, 0x10000, RZ ;  /* 0x00010000a85a7824 */ /* 0x022fe200078e00ff */
[----:B------:R-:W-:Y:S01]  /*38f0*/  @P3 MOV R91, R159 ;  /* 0x0000009f005b3202 */ /* 0x000fe20000000f00 */
[----:B------:R-:W-:Y:S01]  /*3900*/  BSSY B1, `(.L_x_66) ;  /* 0x000000a000017945 */ /* 0x000fe20003800000 */
[----:B------:R-:W-:Y:S01]  /*3910*/  ISETP.GT.AND P1, PT, R0, 0x20, P0 ;  /* 0x000000200000780c */ /* 0x000fe20000724270 */
        /* <DEDUP_REMOVED lines=8> */
.L_x_67:
[----:B------:R-:W-:Y:S05]  /*39a0*/  BSYNC B1 ;  /* 0x0000000000017941 */ /* 0x000fea0003800000 */
.L_x_66:
        /* <DEDUP_REMOVED lines=12> */
.L_x_69:
[----:B------:R-:W-:Y:S05]  /*3a70*/  BSYNC B1 ;  /* 0x0000000000017941 */ /* 0x000fea0003800000 */
.L_x_68:
        /* <DEDUP_REMOVED lines=12> */
.L_x_71:
[----:B------:R-:W-:Y:S05]  /*3b40*/  BSYNC B1 ;  /* 0x0000000000017941 */ /* 0x000fea0003800000 */
.L_x_70:
        /* <DEDUP_REMOVED lines=12> */
.L_x_73:
[----:B------:R-:W-:Y:S05]  /*3c10*/  BSYNC B1 ;  /* 0x0000000000017941 */ /* 0x000fea0003800000 */
.L_x_72:
[----:B-1---5:R-:W-:Y:S01]  /*3c20*/  IMAD.U32 R90, R168, 0x10000, RZ ;  /* 0x00010000a85a7824 */ /* 0x022fe200078e00ff */
[----:B------:R-:W-:Y:S01]  /*3c30*/  ISETP.GT.AND P1, PT, R0, 0x28, P0 ;  /* 0x000000280000780c */ /* 0x000fe20000724270 */
[----:B------:R-:W-:Y:S01]  /*3c40*/  @P3 IMAD.MOV.U32 R91, RZ, RZ, R159 ;  /* 0x000000ffff5b3224 */ /* 0x000fe200078e009f */
[----:B------:R-:W-:Y:S01]  /*3c50*/  BSSY B1, `(.L_x_74) ;  /* 0x0000009000017945 */ /* 0x000fe20003800000 */
[----:B------:R-:W-:-:S04]  /*3c60*/  FMUL R90, R90, R155 ;  /* 0x0000009b5a5a7220 */ /* 0x000fc80000400000 */
[----:B------:R-:W-:-:S05]  /*3c70*/  FFMA R90, R109, R154, R90 ;  /* 0x0000009a6d5a7223 */ /* 0x000fca000000005a */
[----:B------:R-:W-:-:S04]  /*3c80*/  F2FP.BF16.F32.PACK_AB R90, RZ, R90 ;  /* 0x0000005aff5a723e */ /* 0x000fc800000010ff */
[----:B------:R-:W-:Y:S02]  /*3c90*/  PRMT R92, R90, 0x7610, R92 ;  /* 0x000076105a5c7816 */ /* 0x000fe4000000005c */
[----:B------:R-:W-:-:S05]  /*3ca0*/  @P3 MOV R90, R158 ;  /* 0x0000009e005a3202 */ /* 0x000fca0000000f00 */
[----:B------:R1:W-:Y:S01]  /*3cb0*/  @P3 STG.E.U16 desc[UR36][R90.64+0x52], R92 ;  /* 0x0000525c5a003986 */ /* 0x0003e2000c101524 */
[----:B------:R-:W-:Y:S05]  /*3cc0*/  @!P1 BRA `(.L_x_75) ;  /* 0x0000000000049947 */ /* 0x000fea0003800000 */
[----:B------:R0:W5:Y:S02]  /*3cd0*/  LDG.E.LTC128B.U16 R168, desc[UR36][R88.64+0x50] ;  /* 0x0000502458a87981 */ /* 0x000164000c1e1520 */
.L_x_75:
[----:B------:R-:W-:Y:S05]  /*3ce0*/  BSYNC B1 ;  /* 0x0000000000017941 */ /* 0x000fea0003800000 */
.L_x_74:
        /* <DEDUP_REMOVED lines=12> */
.L_x_77:
[----:B------:R-:W-:Y:S05]  /*3db0*/  BSYNC B1 ;  /* 0x0000000000017941 */ /* 0x000fea0003800000 */
.L_x_76:
        /* <DEDUP_REMOVED lines=12> */
.L_x_79:
[----:B------:R-:W-:Y:S05]  /*3e80*/  BSYNC B1 ;  /* 0x0000000000017941 */ /* 0x000fea0003800000 */
.L_x_78:
        /* <DEDUP_REMOVED lines=12> */
.L_x_81:
[----:B------:R-:W-:Y:S05]  /*3f50*/  BSYNC B1 ;  /* 0x0000000000017941 */ /* 0x000fea0003800000 */
.L_x_80:
[----:B-1---5:R-:W-:Y:S01]  /*3f60*/  SHF.L.U32 R90, R168, 0x10, RZ ;  /* 0x00000010a85a7819 */ /* 0x022fe200000006ff */
[----:B------:R-:W-:Y:S01]  /*3f70*/  @P3 IMAD.MOV.U32 R91, RZ, RZ, R159 ;  /* 0x000000ffff5b3224 */ /* 0x000fe200078e009f */
[----:B------:R-:W-:Y:S01]  /*3f80*/  ISETP.GT.AND P1, PT, R0, 0x30, P0 ;  /* 0x000000300000780c */ /* 0x000fe20000724270 */
[----:B------:R-:W-:Y:S02]  /*3f90*/  BSSY B1, `(.L_x_82) ;  /* 0x0000009000017945 */ /* 0x000fe40003800000 */
        /* <DEDUP_REMOVED lines=8> */
.L_x_83:
[----:B------:R-:W-:Y:S05]  /*4020*/  BSYNC B1 ;  /* 0x0000000000017941 */ /* 0x000fea0003800000 */
.L_x_82:
        /* <DEDUP_REMOVED lines=12> */
.L_x_85:
[----:B------:R-:W-:Y:S05]  /*40f0*/  BSYNC B1 ;  /* 0x0000000000017941 */ /* 0x000fea0003800000 */
.L_x_84:
        /* <DEDUP_REMOVED lines=12> */
.L_x_87:
[----:B------:R-:W-:Y:S05]  /*41c0*/  BSYNC B1 ;  /* 0x0000000000017941 */ /* 0x000fea0003800000 */
.L_x_86:
        /* <DEDUP_REMOVED lines=12> */
.L_x_89:
[----:B------:R-:W-:Y:S05]  /*4290*/  BSYNC B1 ;  /* 0x0000000000017941 */ /* 0x000fea0003800000 */
.L_x_88:
        /* <DEDUP_REMOVED lines=12> */
.L_x_91:
[----:B------:R-:W-:Y:S05]  /*4360*/  BSYNC B1 ;  /* 0x0000000000017941 */ /* 0x000fea0003800000 */
.L_x_90:
        /* <DEDUP_REMOVED lines=12> */
.L_x_93:
[----:B------:R-:W-:Y:S05]  /*4430*/  BSYNC B1 ;  /* 0x0000000000017941 */ /* 0x000fea0003800000 */
.L_x_92:
        /* <DEDUP_REMOVED lines=12> */
.L_x_95:
[----:B------:R-:W-:Y:S05]  /*4500*/  BSYNC B1 ;  /* 0x0000000000017941 */ /* 0x000fea0003800000 */
.L_x_94:
        /* <DEDUP_REMOVED lines=12> */
.L_x_97:
[----:B------:R-:W-:Y:S05]  /*45d0*/  BSYNC B1 ;  /* 0x0000000000017941 */ /* 0x000fea0003800000 */
.L_x_96:
        /* <DEDUP_REMOVED lines=12> */
.L_x_99:
[----:B------:R-:W-:Y:S05]  /*46a0*/  BSYNC B1 ;  /* 0x0000000000017941 */ /* 0x000fea0003800000 */
.L_x_98:
        /* <DEDUP_REMOVED lines=12> */
.L_x_101:
[----:B------:R-:W-:Y:S05]  /*4770*/  BSYNC B1 ;  /* 0x0000000000017941 */ /* 0x000fea0003800000 */
.L_x_100:
        /* <DEDUP_REMOVED lines=12> */
.L_x_103:
[----:B------:R-:W-:Y:S05]  /*4840*/  BSYNC B1 ;  /* 0x0000000000017941 */ /* 0x000fea0003800000 */
.L_x_102:
        /* <DEDUP_REMOVED lines=12> */
.L_x_105:
[----:B------:R-:W-:Y:S05]  /*4910*/  BSYNC B1 ;  /* 0x0000000000017941 */ /* 0x000fea0003800000 */
.L_x_104:
        /* <DEDUP_REMOVED lines=12> */
.L_x_107:
[----:B------:R-:W-:Y:S05]  /*49e0*/  BSYNC B1 ;  /* 0x0000000000017941 */ /* 0x000fea0003800000 */
.L_x_106:
        /* <DEDUP_REMOVED lines=12> */
.L_x_109:
[----:B------:R-:W-:Y:S05]  /*4ab0*/  BSYNC B1 ;  /* 0x0000000000017941 */ /* 0x000fea0003800000 */
.L_x_108:
        /* <DEDUP_REMOVED lines=12> */
.L_x_111:
[----:B------:R-:W-:Y:S05]  /*4b80*/  BSYNC B1 ;  /* 0x0000000000017941 */ /* 0x000fea0003800000 */
.L_x_110:
        /* <DEDUP_REMOVED lines=12> */
.L_x_113:
[----:B------:R-:W-:Y:S05]  /*4c50*/  BSYNC B1 ;  /* 0x0000000000017941 */ /* 0x000fea0003800000 */
.L_x_112:
        /* <DEDUP_REMOVED lines=12> */
.L_x_115:
[----:B------:R-:W-:Y:S05]  /*4d20*/  BSYNC B1 ;  /* 0x0000000000017941 */ /* 0x000fea0003800000 */
.L_x_114:
        /* <DEDUP_REMOVED lines=12> */
.L_x_117:
[----:B------:R-:W-:Y:S05]  /*4df0*/  BSYNC B1 ;  /* 0x0000000000017941 */ /* 0x000fea0003800000 */
.L_x_116:
        /* <DEDUP_REMOVED lines=12> */
.L_x_119:
[----:B------:R-:W-:Y:S05]  /*4ec0*/  BSYNC B1 ;  /* 0x0000000000017941 */ /* 0x000fea0003800000 */
.L_x_118:
        /* <DEDUP_REMOVED lines=12> */
.L_x_121:
[----:B------:R-:W-:Y:S05]  /*4f90*/  BSYNC B1 ;  /* 0x0000000000017941 */ /* 0x000fea0003800000 */
.L_x_120:
        /* <DEDUP_REMOVED lines=12> */
.L_x_123:
[----:B------:R-:W-:Y:S05]  /*5060*/  BSYNC B1 ;  /* 0x0000000000017941 */ /* 0x000fea0003800000 */
.L_x_122:
        /* <DEDUP_REMOVED lines=12> */
.L_x_125:
[----:B------:R-:W-:Y:S05]  /*5130*/  BSYNC B1 ;  /* 0x0000000000017941 */ /* 0x000fea0003800000 */
.L_x_124:
        /* <DEDUP_REMOVED lines=12> */
.L_x_127:
[----:B------:R-:W-:Y:S05]  /*5200*/  BSYNC B1 ;  /* 0x0000000000017941 */ /* 0x000fea0003800000 */
.L_x_126:
        /* <DEDUP_REMOVED lines=12> */
.L_x_129:
[----:B------:R-:W-:Y:S05]  /*52d0*/  BSYNC B1 ;  /* 0x0000000000017941 */ /* 0x000fea0003800000 */
.L_x_128:
        /* <DEDUP_REMOVED lines=12> */
.L_x_131:
[----:B------:R-:W-:Y:S05]  /*53a0*/  BSYNC B1 ;  /* 0x0000000000017941 */ /* 0x000fea0003800000 */
.L_x_130:
        /* <DEDUP_REMOVED lines=12> */
.L_x_133:
[----:B------:R-:W-:Y:S05]  /*5470*/  BSYNC B1 ;  /* 0x0000000000017941 */ /* 0x000fea0003800000 */
.L_x_132:
        /* <DEDUP_REMOVED lines=12> */
.L_x_135:
[----:B------:R-:W-:Y:S05]  /*5540*/  BSYNC B1 ;  /* 0x0000000000017941 */ /* 0x000fea0003800000 */
.L_x_134:
        /* <DEDUP_REMOVED lines=12> */
.L_x_137:
[----:B------:R-:W-:Y:S05]  /*5610*/  BSYNC B1 ;  /* 0x0000000000017941 */ /* 0x000fea0003800000 */
.L_x_136:
        /* <DEDUP_REMOVED lines=12> */
.L_x_139:
[----:B------:R-:W-:Y:S05]  /*56e0*/  BSYNC B1 ;  /* 0x0000000000017941 */ /* 0x000fea0003800000 */
.L_x_138:
        /* <DEDUP_REMOVED lines=12> */
.L_x_141:
[----:B------:R-:W-:Y:S05]  /*57b0*/  BSYNC B1 ;  /* 0x0000000000017941 */ /* 0x000fea0003800000 */
.L_x_140:
        /* <DEDUP_REMOVED lines=12> */
.L_x_143:
[----:B------:R-:W-:Y:S05]  /*5880*/  BSYNC B1 ;  /* 0x0000000000017941 */ /* 0x000fea0003800000 */
.L_x_142:
        /* <DEDUP_REMOVED lines=12> */
.L_x_145:
[----:B------:R-:W-:Y:S05]  /*5950*/  BSYNC B1 ;  /* 0x0000000000017941 */ /* 0x000fea0003800000 */
.L_x_144:
        /* <DEDUP_REMOVED lines=12> */
.L_x_147:
[----:B------:R-:W-:Y:S05]  /*5a20*/  BSYNC B1 ;  /* 0x0000000000017941 */ /* 0x000fea0003800000 */
.L_x_146:
        /* <DEDUP_REMOVED lines=12> */
.L_x_149:
[----:B------:R-:W-:Y:S05]  /*5af0*/  BSYNC B1 ;  /* 0x0000000000017941 */ /* 0x000fea0003800000 */
.L_x_148:
        /* <DEDUP_REMOVED lines=12> */
.L_x_151:
[----:B------:R-:W-:Y:S05]  /*5bc0*/  BSYNC B1 ;  /* 0x0000000000017941 */ /* 0x000fea0003800000 */
.L_x_150:
        /* <DEDUP_REMOVED lines=12> */
.L_x_153:
[----:B------:R-:W-:Y:S05]  /*5c90*/  BSYNC B1 ;  /* 0x0000000000017941 */ /* 0x000fea0003800000 */
.L_x_152:
        /* <DEDUP_REMOVED lines=12> */
.L_x_155:
[----:B------:R-:W-:Y:S05]  /*5d60*/  BSYNC B1 ;  /* 0x0000000000017941 */ /* 0x000fea0003800000 */
.L_x_154:
[----:B-1---5:R-:W-:Y:S01]  /*5d70*/  IMAD.U32 R90, R168, 0x10000, RZ ;  /* 0x00010000a85a7824 */ /* 0x022fe200078e00ff */
[----:B------:R-:W-:Y:S01]  /*5d80*/  ISETP.GT.AND P1, PT, R0, 0x79, P0 ;  /* 0x000000790000780c */ /* 0x000fe20000724270 */
[----:B------:R-:W-:Y:S01]  /*5d90*/  BSSY B1, `(.L_x_156) ;  /* 0x000000c000017945 */ /* 0x000fe20003800000 */
[----:B------:R-:W-:Y:S01]  /*5da0*/  IADD3 R165, P0, R165, 0x80, RZ ;  /* 0x00000080a5a57810 */ /* 0x000fe20007f1e0ff */
[----:B------:R-:W-:Y:S01]  /*5db0*/  FMUL R91, R90, R155 ;  /* 0x0000009b5a5b7220 */ /* 0x000fe20000400000 */
[----:B------:R-:W-:-:S03]  /*5dc0*/  @P3 IMAD.MOV.U32 R90, RZ, RZ, R170 ;  /* 0x000000ffff5a3224 */ /* 0x000fc600078e00aa */
[----:B------:R-:W-:Y:S01]  /*5dd0*/  FFMA R91, R150, R154, R91 ;  /* 0x0000009a965b7223 */ /* 0x000fe2000000005b */
[----:B------:R-:W-:-:S04]  /*5de0*/  IMAD.X R153, RZ, RZ, R153, P0 ;  /* 0x000000ffff997224 */ /* 0x000fc800000e0699 */
[----:B------:R-:W-:-:S04]  /*5df0*/  F2FP.BF16.F32.PACK_AB R91, RZ, R91 ;  /* 0x0000005bff5b723e */ /* 0x000fc800000010ff */
[----:B------:R-:W-:Y:S01]  /*5e00*/  PRMT R92, R91, 0x7610, R92 ;  /* 0x000076105b5c7816 */ /* 0x000fe2000000005c */
[----:B------:R-:W-:-:S05]  /*5e10*/  @P3 IMAD.MOV.U32 R91, RZ, RZ, R171 ;  /* 0x000000ffff5b3224 */ /* 0x000fca00078e00ab */
[----:B------:R1:W-:Y:S01]  /*5e20*/  @P3 STG.E.U16 desc[UR36][R90.64+0xf0], R92 ;  /* 0x0000f05c5a003986 */ /* 0x0003e2000c101524 */
[----:B------:R-:W-:Y:S05]  /*5e30*/  @!P1 BRA `(.L_x_157) ;  /* 0x0000000000049947 */ /* 0x000fea0003800000 */
[----:B------:R0:W5:Y:S02]  /*5e40*/  LDG.E.LTC128B.U16 R168, desc[UR36][R88.64+0xf2] ;  /* 0x0000f22458a87981 */ /* 0x000164000c1e1520 */
.L_x_157:
[----:B------:R-:W-:Y:S05]  /*5e50*/  BSYNC B1 ;  /* 0x0000000000017941 */ /* 0x000fea0003800000 */
.L_x_156:
[----:B0-2--5:R-:W-:Y:S01]  /*5e60*/  IMAD.U32 R88, R168, 0x10000, RZ ;  /* 0x00010000a8587824 */ /* 0x025fe200078e00ff */
[----:B------:R-:W-:Y:S01]  /*5e70*/  ISETP.GT.AND P0, PT, R157, 0x80, PT ;  /* 0x000000809d00780c */ /* 0x000fe20003f04270 */
[-C--:B-1----:R-:W-:Y:S02]  /*5e80*/  IMAD R92, R153, R12.reuse, RZ ;  /* 0x0000000c995c7224 */ /* 0x082fe400078e02ff */
[----:B------:R-:W-:Y:S01]  /*5e90*/  FMUL R90, R88, R155 ;  /* 0x0000009b585a7220 */ /* 0x000fe20000400000 */
[----:B------:R-:W-:Y:S01]  /*5ea0*/  IMAD.WIDE.U32 R88, R165, R12, R20 ;  /* 0x0000000ca5587225 */ /* 0x000fe200078e0014 */
[----:B------:R-:W-:-:S03]  /*5eb0*/  ISETP.GT.AND P2, PT, R0, RZ, P0 ;  /* 0x000000ff0000720c */ /* 0x000fc60000744270 */
[----:B------:R-:W-:Y:S01]  /*5ec0*/  FFMA R151, R151, R154, R90 ;  /* 0x0000009a97977223 */ /* 0x000fe2000000005a */
[----:B------:R-:W-:Y:S01]  /*5ed0*/  IMAD R99, R165, R13, R92 ;  /* 0x0000000da5637224 */ /* 0x000fe200078e025c */
[----:B------:R-:W-:-:S03]  /*5ee0*/  LEA R90, P3, R88, R8, 0x1 ;  /* 0x00000008585a7211 */ /* 0x000fc600078608ff */
[----:B------:R-:W-:Y:S01]  /*5ef0*/  IMAD.IADD R13, R89, 0x1, R99 ;  /* 0x00000001590d7824 */ /* 0x000fe200078e0263 */
[----:B------:R-:W-:-:S04]  /*5f00*/  F2FP.BF16.F32.PACK_AB R151, RZ, R151 ;  /* 0x00000097ff97723e */ /* 0x000fc800000010ff */
[----:B------:R-:W-:Y:S01]  /*5f10*/  LEA.HI.X R91, R88, R9, R13, 0x1, P3 ;  /* 0x00000009585b7211 */ /* 0x000fe200018f0c0d */
[----:B------:R0:W-:Y:S04]  /*5f20*/  @P1 STG.E.U16 desc[UR36][R170.64+0xf2], R151 ;  /* 0x0000f297aa001986 */ /* 0x0001e8000c101524 */
[----:B------:R-:W2:Y:S01]  /*5f30*/  @P2 LDG.E.LTC128B.U16 R168, desc[UR36][R90.64] ;  /* 0x000000245aa82981 */ /* 0x000ea2000c1e1520 */
[----:B------:R-:W-:Y:S01]  /*5f40*/  IMAD.WIDE.U32 R88, R165, R12, R6 ;  /* 0x0000000ca5587225 */ /* 0x000fe200078e0006 */
[----:B------:R-:W-:Y:S01]  /*5f50*/  SHF.L.U64.HI R97, R4, 0x8, R5 ;  /* 0x0000000804617819 */ /* 0x000fe20000010205 */
[----:B------:R-:W-:Y:S01]  /*5f60*/  BSSY B1, `(.L_x_158) ;  /* 0x0000011000017945 */ /* 0x000fe20003800000 */
[----:B------:R-:W-:Y:S01]  /*5f70*/  ISETP.GT.AND P3, PT, R0, 0x1, P0 ;  /* 0x000000010000780c */ /* 0x000fe20000764270 */
[----:B------:R-:W-:-:S02]  /*5f80*/  IMAD.IADD R89, R99, 0x1, R89 ;  /* 0x0000000163597824 */ /* 0x000fc400078e0259 */
[----:B------:R-:W-:Y:S02]  /*5f90*/  IMAD.SHL.U32 R95, R4, 0x100, RZ ;  /* 0x00000100045f7824 */ /* 0x000fe400078e00ff */
[----:B--2---:R-:W-:-:S04]  /*5fa0*/  IMAD.U32 R92, R168, 0x10000, RZ ;  /* 0x00010000a85c7824 */ /* 0x004fc800078e00ff */
[----:B------:R-:W-:Y:S01]  /*5fb0*/  FMUL R13, R92, R155 ;  /* 0x0000009b5c0d7220 */ /* 0x000fe20000400000 */
[----:B------:R-:W-:Y:S01]  /*5fc0*/  IMAD.WIDE.U32 R92, R23, R10, R88 ;  /* 0x0000000a175c7225 */ /* 0x000fe200078e0058 */
[----:B------:R-:W-:-:S03]  /*5fd0*/  IADD3 R88, P1, R95, R158, RZ ;  /* 0x0000009e5f587210 */ /* 0x000fc60007f3e0ff */
[----:B------:R-:W-:Y:S01]  /*5fe0*/  FFMA R13, R24, R154, R13 ;  /* 0x0000009a180d7223 */ /* 0x000fe2000000000d */
[----:B------:R-:W-:Y:S01]  /*5ff0*/  IMAD.IADD R5, R11, 0x1, R93 ;  /* 0x000000010b057824 */ /* 0x000fe200078e025d */
[----:B------:R-:W-:Y:S02]  /*6000*/  IADD3.X R89, R97, R159, RZ, P1, !PT ;  /* 0x0000009f61597210 */ /* 0x000fe40000ffe4ff */
[C---:B------:R-:W-:Y:S02]  /*6010*/  LEA R4, P4, R92.reuse, R8, 0x1 ;  /* 0x000000085c047211 */ /* 0x040fe400078808ff */
[----:B------:R-:W-:Y:S02]  /*6020*/  F2FP.BF16.F32.PACK_AB R13, RZ, R13 ;  /* 0x0000000dff0d723e */ /* 0x000fe400000010ff */
[----:B------:R-:W-:-:S03]  /*6030*/  LEA.HI.X R5, R92, R9, R5, 0x1, P4 ;  /* 0x000000095c057211 */ /* 0x000fc600020f0c05 */
[----:B------:R0:W-:Y:S01]  /*6040*/  @P2 STG.E.U16 desc[UR36][R88.64], R13 ;  /* 0x0000000d58002986 */ /* 0x0001e2000c101524 */
[----:B------:R-:W-:Y:S05]  /*6050*/  @!P3 BRA `(.L_x_159) ;  /* 0x000000000004b947 */ /* 0x000fea0003800000 */
[----:B------:R1:W5:Y:S02]  /*6060*/  LDG.E.LTC128B.U16 R168, desc[UR36][R4.64+0x2] ;  /* 0x0000022404a87981 */ /* 0x000364000c1e1520 */
.L_x_159:
[----:B------:R-:W-:Y:S05]  /*6070*/  BSYNC B1 ;  /* 0x0000000000017941 */ /* 0x000fea0003800000 */
.L_x_158:
[----:B------:R-:W-:Y:S01]  /*6080*/  IMAD.WIDE.U32 R162, R165, R12, R162 ;  /* 0x0000000ca5a27225 */ /* 0x000fe200078e00a2 */
[----:B------:R-:W-:Y:S01]  /*6090*/  ISETP.GT.AND P1, PT, R157, 0x88, PT ;  /* 0x000000889d00780c */ /* 0x000fe20003f24270 */
[----:B------:R-:W-:Y:S02]  /*60a0*/  BSSY B1, `(.L_x_160) ;  /* 0x0000012000017945 */ /* 0x000fe40003800000 */
[----:B-----5:R-:W-:Y:S01]  /*60b0*/  IMAD.U32 R20, R168, 0x10000, RZ ;  /* 0x00010000a8147824 */ /* 0x020fe200078e00ff */
[----:B------:R-:W-:Y:S01]  /*60c0*/  IADD3 R14, P2, R14, R162, RZ ;  /* 0x000000a20e0e7210 */ /* 0x000fe20007f5e0ff */
[----:B------:R-:W-:Y:S02]  /*60d0*/  IMAD.IADD R99, R99, 0x1, R163 ;  /* 0x0000000163637824 */ /* 0x000fe400078e02a3 */
[----:B------:R-:W-:Y:S01]  /*60e0*/  FMUL R20, R20, R155 ;  /* 0x0000009b14147220 */ /* 0x000fe20000400000 */
[----:B------:R-:W-:Y:S01]  /*60f0*/  LEA R12, P4, R14, R8, 0x1 ;  /* 0x000000080e0c7211 */ /* 0x000fe200078808ff */
[----:B------:R-:W-:Y:S01]  /*6100*/  IMAD.X R21, R99, 0x1, R21, P2 ;  /* 0x0000000163157824 */ /* 0x000fe200010e0615 */
[----:B------:R-:W-:Y:S01]  /*6110*/  ISETP.GT.AND P2, PT, R0, RZ, P1 ;  /* 0x000000ff0000720c */ /* 0x000fe20000f44270 */
[----:B------:R-:W-:Y:S01]  /*6120*/  FFMA R20, R25, R154, R20 ;  /* 0x0000009a19147223 */ /* 0x000fe20000000014 */
[----:B------:R-:W-:-:S02]  /*6130*/  @P3 IMAD.MOV.U32 R15, RZ, RZ, R89 ;  /* 0x000000ffff0f3224 */ /* 0x000fc400078e0059 */
[----:B0-----:R-:W-:Y:S01]  /*6140*/  LEA.HI.X R13, R14, R9, R21, 0x1, P4 ;  /* 0x000000090e0d7211 */ /* 0x001fe200020f0c15 */
[----:B------:R-:W-:Y:S01]  /*6150*/  @P3 IMAD.MOV.U32 R14, RZ, RZ, R88 ;  /* 0x000000ffff0e3224 */ /* 0x000fe200078e0058 */
[----:B------:R-:W-:Y:S02]  /*6160*/  F2FP.BF16.F32.PACK_AB R20, RZ, R20 ;  /* 0x00000014ff14723e */ /* 0x000fe400000010ff */
[----:B------:R-:W-:-:S03]  /*6170*/  IADD3 R6, P4, R6, R162, RZ ;  /* 0x000000a206067210 */ /* 0x000fc60007f9e0ff */
[----:B------:R0:W-:Y:S02]  /*6180*/  @P3 STG.E.U16 desc[UR36][R14.64+0x2], R20 ;  /* 0x000002140e003986 */ /* 0x0001e4000c101524 */
[----:B------:R-:W-:Y:S01]  /*6190*/  IMAD.X R7, R7, 0x1, R99, P4 ;  /* 0x0000000107077824 */ /* 0x000fe200020e0663 */
[----:B------:R-:W-:Y:S07]  /*61a0*/  @!P2 BRA `(.L_x_161) ;  /* 0x000000000004a947 */ /* 0x000fee0003800000 */
[----:B------:R2:W5:Y:S02]  /*61b0*/  LDG.E.LTC128B.U16 R168, desc[UR36][R12.64] ;  /* 0x000000240ca87981 */ /* 0x000564000c1e1520 */
.L_x_161:
[----:B------:R-:W-:Y:S05]  /*61c0*/  BSYNC B1 ;  /* 0x0000000000017941 */ /* 0x000fea0003800000 */
.L_x_160:
[----:B0----5:R-:W-:Y:S01]  /*61d0*/  IMAD.U32 R14, R168, 0x10000, RZ ;  /* 0x00010000a80e7824 */ /* 0x021fe200078e00ff */
[----:B------:R-:W-:Y:S01]  /*61e0*/  BSSY B1, `(.L_x_162) ;  /* 0x000000e000017945 */ /* 0x000fe20003800000 */
[----:B--2---:R-:W-:Y:S01]  /*61f0*/  IMAD.WIDE.U32 R12, R23, R10, R6 ;  /* 0x0000000a170c7225 */ /* 0x004fe200078e0006 */
[----:B------:R-:W-:-:S03]  /*6200*/  IADD3 R6, P3, R88, R169, RZ ;  /* 0x000000a958067210 */ /* 0x000fc60007f7e0ff */
[----:B------:R-:W-:Y:S01]  /*6210*/  FMUL R7, R14, R155 ;  /* 0x0000009b0e077220 */ /* 0x000fe20000400000 */
[----:B------:R-:W-:Y:S01]  /*6220*/  IMAD.IADD R11, R11, 0x1, R13 ;  /* 0x000000010b0b7824 */ /* 0x000fe200078e020d */
[----:B------:R-:W-:Y:S02]  /*6230*/  LEA R8, P4, R12, R8, 0x1 ;  /* 0x000000080c087211 */ /* 0x000fe400078808ff */
[----:B------:R-:W-:Y:S02]  /*6240*/  FFMA R7, R26, R154, R7 ;  /* 0x0000009a1a077223 */ /* 0x000fe40000000007 */
[----:B------:R-:W-:-:S03]  /*6250*/  LEA.HI.X R9, R12, R9, R11, 0x1, P4 ;  /* 0x000000090c097211 */ /* 0x000fc600020f0c0b */
[----:B------:R-:W-:Y:S01]  /*6260*/  F2FP.BF16.F32.PACK_AB R10, RZ, R7 ;  /* 0x00000007ff0a723e */ /* 0x000fe200000010ff */
[----:B------:R-:W-:Y:S01]  /*6270*/  IMAD.X R7, R89, 0x1, R167, P3 ;  /* 0x0000000159077824 */ /* 0x000fe200018e06a7 */
[----:B------:R-:W-:-:S04]  /*6280*/  ISETP.GT.AND P4, PT, R0, 0x1, P1 ;  /* 0x000000010000780c */ /* 0x000fc80000f84270 */
[----:B------:R0:W-:Y:S09]  /*6290*/  @P2 STG.E.U16 desc[UR36][R6.64], R10 ;  /* 0x0000000a06002986 */ /* 0x0001f2000c101524 */
[----:B------:R-:W-:Y:S05]  /*62a0*/  @!P4 BRA `(.L_x_163) ;  /* 0x000000000004c947 */ /* 0x000fea0003800000 */
[----:B------:R2:W5:Y:S02]  /*62b0*/  LDG.E.LTC128B.U16 R168, desc[UR36][R8.64+0x2] ;  /* 0x0000022408a87981 */ /* 0x000564000c1e1520 */
.L_x_163:
[----:B------:R-:W-:Y:S05]  /*62c0*/  BSYNC B1 ;  /* 0x0000000000017941 */ /* 0x000fea0003800000 */
.L_x_162:
[----:B0----5:R-:W-:Y:S01]  /*62d0*/  IMAD.U32 R10, R168, 0x10000, RZ ;  /* 0x00010000a80a7824 */ /* 0x021fe200078e00ff */
[----:B------:R-:W-:Y:S01]  /*62e0*/  ISETP.GT.AND P2, PT, R0, 0x8, P0 ;  /* 0x000000080000780c */ /* 0x000fe20000744270 */
[----:B------:R-:W-:Y:S02]  /*62f0*/  BSSY B1, `(.L_x_164) ;  /* 0x0000007000017945 */ /* 0x000fe40003800000 */
[----:B------:R-:W-:-:S04]  /*6300*/  FMUL R10, R10, R155 ;  /* 0x0000009b0a0a7220 */ /* 0x000fc80000400000 */
[----:B------:R-:W-:-:S05]  /*6310*/  FFMA R10, R27, R154, R10 ;  /* 0x0000009a1b0a7223 */ /* 0x000fca000000000a */
[----:B------:R-:W-:-:S05]  /*6320*/  F2FP.BF16.F32.PACK_AB R10, RZ, R10 ;  /* 0x0000000aff0a723e */ /* 0x000fca00000010ff */
[----:B------:R0:W-:Y:S01]  /*6330*/  @P4 STG.E.U16 desc[UR36][R6.64+0x2], R10 ;  /* 0x0000020a06004986 */ /* 0x0001e2000c101524 */
[----:B------:R-:W-:Y:S05]  /*6340*/  @!P2 BRA `(.L_x_165) ;  /* 0x000000000004a947 */ /* 0x000fea0003800000 */
[----:B------:R0:W5:Y:S02]  /*6350*/  LDG.E.LTC128B.U16 R168, desc[UR36][R4.64+0x10] ;  /* 0x0000102404a87981 */ /* 0x000164000c1e1520 */
.L_x_165:
[----:B------:R-:W-:Y:S05]  /*6360*/  BSYNC B1 ;  /* 0x0000000000017941 */ /* 0x000fea0003800000 */
.L_x_164:
[----:B0----5:R-:W-:Y:S01]  /*6370*/  SHF.L.U32 R6, R168, 0x10, RZ ;  /* 0x00000010a8067819 */ /* 0x021fe200000006ff */
[----:B------:R-:W-:Y:S01]  /*6380*/  BSSY B1, `(.L_x_166) ;  /* 0x000000b000017945 */ /* 0x000fe20003800000 */
[----:B------:R-:W-:-:S03]  /*6390*/  ISETP.GT.AND P4, PT, R0, 0x9, P0 ;  /* 0x000000090000780c */ /* 0x000fc60000784270 */
[----:B------:R-:W-:Y:S01]  /*63a0*/  FMUL R7, R6, R155 ;  /* 0x0000009b06077220 */ /* 0x000fe20000400000 */
[----:B------:R-:W-:-:S03]  /*63b0*/  IMAD.MOV.U32 R6, RZ, RZ, R88 ;  /* 0x000000ffff067224 */ /* 0x000fc600078e0058 */
[----:B------:R-:W-:-:S05]  /*63c0*/  FFMA R7, R28, R154, R7 ;  /* 0x0000009a1c077223 */ /* 0x000fca0000000007 */
[----:B------:R-:W-:-:S04]  /*63d0*/  F2FP.BF16.F32.PACK_AB R7, RZ, R7 ;  /* 0x00000007ff07723e */ /* 0x000fc800000010ff */
[----:B------:R-:W-:Y:S01]  /*63e0*/  PRMT R10, R7, 0x7610, R10 ;  /* 0x00007610070a7816 */ /* 0x000fe2000000000a */
[----:B------:R-:W-:-:S05]  /*63f0*/  IMAD.MOV.U32 R7, RZ, RZ, R89 ;  /* 0x000000ffff077224 */ /* 0x000fca00078e0059 */
[----:B------:R0:W-:Y:S01]  /*6400*/  @P2 STG.E.U16 desc[UR36][R6.64+0x10], R10 ;  /* 0x0000100a06002986 */ /* 0x0001e2000c101524 */
[----:B------:R-:W-:Y:S05]  /*6410*/  @!P4 BRA `(.L_x_167) ;  /* 0x000000000004c947 */ /* 0x000fea0003800000 */
[----:B------:R0:W5:Y:S02]  /*6420*/  LDG.E.LTC128B.U16 R168, desc[UR36][R4.64+0x12] ;  /* 0x0000122404a87981 */ /* 0x000164000c1e1520 */
.L_x_167:
[----:B------:R-:W-:Y:S05]  /*6430*/  BSYNC B1 ;  /* 0x0000000000017941 */ /* 0x000fea0003800000 */
.L_x_166:
        /* <DEDUP_REMOVED lines=9> */
.L_x_169:
[----:B------:R-:W-:Y:S05]  /*64d0*/  BSYNC B1 ;  /* 0x0000000000017941 */ /* 0x000fea0003800000 */
.L_x_168:
[----:B0----5:R-:W-:Y:S01]  /*64e0*/  IMAD.U32 R10, R168, 0x10000, RZ ;  /* 0x00010000a80a7824 */ /* 0x021fe200078e00ff */
[----:B------:R-:W-:Y:S01]  /*64f0*/  ISETP.GT.AND P2, PT, R0, 0x9, P1 ;  /* 0x000000090000780c */ /* 0x000fe20000f44270 */
[----:B------:R-:W-:Y:S02]  /*6500*/  BSSY B1, `(.L_x_170) ;  /* 0x0000009000017945 */ /* 0x000fe40003800000 */
[----:B------:R-:W-:Y:S01]  /*6510*/  FMUL R11, R10, R155 ;  /* 0x0000009b0a0b7220 */ /* 0x000fe20000400000 */
[----:B------:R-:W-:-:S03]  /*6520*/  IADD3 R10, P4, R169, R88, RZ ;  /* 0x00000058a90a7210 */ /* 0x000fc60007f9e0ff */
[----:B------:R-:W-:-:S05]  /*6530*/  FFMA R11, R30, R154, R11 ;  /* 0x0000009a1e0b7223 */ /* 0x000fca000000000b */
[----:B------:R-:W-:Y:S01]  /*6540*/  F2FP.BF16.F32.PACK_AB R12, RZ, R11 ;  /* 0x0000000bff0c723e */ /* 0x000fe200000010ff */
[----:B------:R-:W-:-:S05]  /*6550*/  IMAD.X R11, R167, 0x1, R89, P4 ;  /* 0x00000001a70b7824 */ /* 0x000fca00020e0659 */
[----:B------:R0:W-:Y:S01]  /*6560*/  @P3 STG.E.U16 desc[UR36][R10.64+0x10], R12 ;  /* 0x0000100c0a003986 */ /* 0x0001e2000c101524 */
[----:B------:R-:W-:Y:S05]  /*6570*/  @!P2 BRA `(.L_x_171) ;  /* 0x000000000004a947 */ /* 0x000fea0003800000 */
[----:B------:R0:W5:Y:S02]  /*6580*/  LDG.E.LTC128B.U16 R168, desc[UR36][R8.64+0x12] ;  /* 0x0000122408a87981 */ /* 0x000164000c1e1520 */
.L_x_171:
[----:B------:R-:W-:Y:S05]  /*6590*/  BSYNC B1 ;  /* 0x0000000000017941 */ /* 0x000fea0003800000 */
.L_x_170:
[----:B0----5:R-:W-:Y:S01]  /*65a0*/  IMAD.U32 R10, R168, 0x10000, RZ ;  /* 0x00010000a80a7824 */ /* 0x021fe200078e00ff */
[----:B------:R-:W-:Y:S03]  /*65b0*/  BSSY B1, `(.L_x_172) ;  /* 0x000000a000017945 */ /* 0x000fe60003800000 */
[----:B------:R-:W-:Y:S01]  /*65c0*/  FMUL R12, R10, R155 ;  /* 0x0000009b0a0c7220 */ /* 0x000fe20000400000 */
[----:B------:R-:W-:-:S03]  /*65d0*/  IADD3 R10, P3, P4, R169, R158, R95 ;  /* 0x0000009ea90a7210 */ /* 0x000fc60007c7e05f */
[----:B------:R-:W-:Y:S01]  /*65e0*/  FFMA R12, R31, R154, R12 ;  /* 0x0000009a1f0c7223 */ /* 0x000fe2000000000c */
[----:B------:R-:W-:Y:S02]  /*65f0*/  IADD3.X R11, R167, R159, R97, P3, P4 ;  /* 0x0000009fa70b7210 */ /* 0x000fe40001fe8461 */
[----:B------:R-:W-:Y:S02]  /*6600*/  ISETP.GT.AND P3, PT, R0, 0x10, P0 ;  /* 0x000000100000780c */ /* 0x000fe40000764270 */
[----:B------:R-:W-:-:S05]  /*6610*/  F2FP.BF16.F32.PACK_AB R12, RZ, R12 ;  /* 0x0000000cff0c723e */ /* 0x000fca00000010ff */
[----:B------:R0:W-:Y:S06]  /*6620*/  @P2 STG.E.U16 desc[UR36][R10.64+0x12], R12 ;  /* 0x0000120c0a002986 */ /* 0x0001ec000c101524 */
[----:B------:R-:W-:Y:S05]  /*6630*/  @!P3 BRA `(.L_x_173) ;  /* 0x000000000004b947 */ /* 0x000fea0003800000 */
[----:B------:R0:W5:Y:S02]  /*6640*/  LDG.E.LTC128B.U16 R168, desc[UR36][R4.64+0x20] ;  /* 0x0000202404a87981 */ /* 0x000164000c1e1520 */
.L_x_173:
[----:B------:R-:W-:Y:S05]  /*6650*/  BSYNC B1 ;  /* 0x0000000000017941 */ /* 0x000fea0003800000 */
.L_x_172:
        /* <DEDUP_REMOVED lines=9> */
.L_x_175:
[----:B------:R-:W-:Y:S05]  /*66f0*/  BSYNC B1 ;  /* 0x0000000000017941 */ /* 0x000fea0003800000 */
.L_x_174:
[----:B-----5:R-:W-:Y:S01]  /*6700*/  IMAD.U32 R12, R168, 0x10000, RZ ;  /* 0x00010000a80c7824 */ /* 0x020fe200078e00ff */
        /* <DEDUP_REMOVED lines=8> */
.L_x_177:
[----:B------:R-:W-:Y:S05]  /*6790*/  BSYNC B1 ;  /* 0x0000000000017941 */ /* 0x000fea0003800000 */
.L_x_176:
        /* <DEDUP_REMOVED lines=9> */
.L_x_179:
[----:B------:R-:W-:Y:S05]  /*6830*/  BSYNC B1 ;  /* 0x0000000000017941 */ /* 0x000fea0003800000 */
.L_x_178:
        /* <DEDUP_REMOVED lines=9> */
.L_x_181:
[----:B------:R-:W-:Y:S05]  /*68d0*/  BSYNC B1 ;  /* 0x0000000000017941 */ /* 0x000fea0003800000 */
.L_x_180:
[----:B0----5:R-:W-:Y:S01]  /*68e0*/  SHF.L.U32 R12, R168, 0x10, RZ ;  /* 0x00000010a80c7819 */ /* 0x021fe200000006ff */
[----:B------:R-:W-:Y:S01]  /*68f0*/  BSSY B1, `(.L_x_182) ;  /* 0x0000008000017945 */ /* 0x000fe20003800000 */
[----:B------:R-:W-:-:S03]  /*6900*/  ISETP.GT.AND P2, PT, R0, 0x19, P0 ;  /* 0x000000190000780c */ /* 0x000fc60000744270 */
[----:B------:R-:W-:-:S04]  /*6910*/  FMUL R13, R12, R155 ;  /* 0x0000009b0c0d7220 */ /* 0x000fc80000400000 */
[----:B------:R-:W-:-:S05]  /*6920*/  FFMA R13, R36, R154, R13 ;  /* 0x0000009a240d7223 */ /* 0x000fca000000000d */
[----:B------:R-:W-:-:S05]  /*6930*/  F2FP.BF16.F32.PACK_AB R13, RZ, R13 ;  /* 0x0000000dff0d723e */ /* 0x000fca00000010ff */
[----:B------:R0:W-:Y:S01]  /*6940*/  @P3 STG.E.U16 desc[UR36][R6.64+0x30], R13 ;  /* 0x0000300d06003986 */ /* 0x0001e2000c101524 */
[----:B------:R-:W-:Y:S05]  /*6950*/  @!P2 BRA `(.L_x_183) ;  /* 0x000000000004a947 */ /* 0x000fea0003800000 */
[----:B------:R0:W5:Y:S02]  /*6960*/  LDG.E.LTC128B.U16 R168, desc[UR36][R4.64+0x32] ;  /* 0x0000322404a87981 */ /* 0x000164000c1e1520 */
.L_x_183:
[----:B------:R-:W-:Y:S05]  /*6970*/  BSYNC B1 ;  /* 0x0000000000017941 */ /* 0x000fea0003800000 */
.L_x_182:
        /* <DEDUP_REMOVED lines=9> */
.L_x_185:
[----:B------:R-:W-:Y:S05]  /*6a10*/  BSYNC B1 ;  /* 0x0000000000017941 */ /* 0x000fea0003800000 */
.L_x_184:
        /* <DEDUP_REMOVED lines=9> */
.L_x_187:
[----:B------:R-:W-:Y:S05]  /*6ab0*/  BSYNC B1 ;  /* 0x0000000000017941 */ /* 0x000fea0003800000 */
.L_x_186:
        /* <DEDUP_REMOVED lines=9> */
.L_x_189:
[----:B------:R-:W-:Y:S05]  /*6b50*/  BSYNC B1 ;  /* 0x0000000000017941 */ /* 0x000fea0003800000 */
.L_x_188:
        /* <DEDUP_REMOVED lines=9> */
.L_x_191:
[----:B------:R-:W-:Y:S05]  /*6bf0*/  BSYNC B1 ;  /* 0x0000000000017941 */ /* 0x000fea0003800000 */
.L_x_190:
        /* <DEDUP_REMOVED lines=9> */
.L_x_193:
[----:B------:R-:W-:Y:S05]  /*6c90*/  BSYNC B1 ;  /* 0x0000000000017941 */ /* 0x000fea0003800000 */
.L_x_192:
        /* <DEDUP_REMOVED lines=9> */
.L_x_195:
[----:B------:R-:W-:Y:S05]  /*6d30*/  BSYNC B1 ;  /* 0x0000000000017941 */ /* 0x000fea0003800000 */
.L_x_194:
        /* <DEDUP_REMOVED lines=9> */
.L_x_197:
[----:B------:R-:W-:Y:S05]  /*6dd0*/  BSYNC B1 ;  /* 0x0000000000017941 */ /* 0x000fea0003800000 */
.L_x_196:
        /* <DEDUP_REMOVED lines=9> */
.L_x_199:
[----:B------:R-:W-:Y:S05]  /*6e70*/  BSYNC B1 ;  /* 0x0000000000017941 */ /* 0x000fea0003800000 */
.L_x_198:
        /* <DEDUP_REMOVED lines=9> */
.L_x_201:
[----:B------:R-:W-:Y:S05]  /*6f10*/  BSYNC B1 ;  /* 0x0000000000017941 */ /* 0x000fea0003800000 */
.L_x_200:
        /* <DEDUP_REMOVED lines=9> */
.L_x_203:
[----:B------:R-:W-:Y:S05]  /*6fb0*/  BSYNC B1 ;  /* 0x0000000000017941 */ /* 0x000fea0003800000 */
.L_x_202:
[----:B-----5:R-:W-:Y:S01]  /*6fc0*/  SHF.L.U32 R12, R168, 0x10, RZ ;  /* 0x00000010a80c7819 */ /* 0x020fe200000006ff */
        /* <DEDUP_REMOVED lines=8> */
.L_x_205:
[----:B------:R-:W-:Y:S05]  /*7050*/  BSYNC B1 ;  /* 0x0000000000017941 */ /* 0x000fea0003800000 */
.L_x_204:
        /* <DEDUP_REMOVED lines=9> */
.L_x_207:
[----:B------:R-:W-:Y:S05]  /*70f0*/  BSYNC B1 ;  /* 0x0000000000017941 */ /* 0x000fea0003800000 */
.L_x_206:
        /* <DEDUP_REMOVED lines=9> */
.L_x_209:
[----:B------:R-:W-:Y:S05]  /*7190*/  BSYNC B1 ;  /* 0x0000000000017941 */ /* 0x000fea0003800000 */
.L_x_208:
        /* <DEDUP_REMOVED lines=9> */
.L_x_211:
[----:B------:R-:W-:Y:S05]  /*7230*/  BSYNC B1 ;  /* 0x0000000000017941 */ /* 0x000fea0003800000 */
.L_x_210:
        /* <DEDUP_REMOVED lines=9> */
.L_x_213:
[----:B------:R-:W-:Y:S05]  /*72d0*/  BSYNC B1 ;  /* 0x0000000000017941 */ /* 0x000fea0003800000 */
.L_x_212:
        /* <DEDUP_REMOVED lines=9> */
.L_x_215:
[----:B------:R-:W-:Y:S05]  /*7370*/  BSYNC B1 ;  /* 0x0000000000017941 */ /* 0x000fea0003800000 */
.L_x_214:
        /* <DEDUP_REMOVED lines=9> */
.L_x_217:
[----:B------:R-:W-:Y:S05]  /*7410*/  BSYNC B1 ;  /* 0x0000000000017941 */ /* 0x000fea0003800000 */
.L_x_216:
        /* <DEDUP_REMOVED lines=9> */
.L_x_219:
[----:B------:R-:W-:Y:S05]  /*74b0*/  BSYNC B1 ;  /* 0x0000000000017941 */ /* 0x000fea0003800000 */
.L_x_218:
        /* <DEDUP_REMOVED lines=9> */
.L_x_221:
[----:B------:R-:W-:Y:S05]  /*7550*/  BSYNC B1 ;  /* 0x0000000000017941 */ /* 0x000fea0003800000 */
.L_x_220:
        /* <DEDUP_REMOVED lines=9> */
.L_x_223:
[----:B------:R-:W-:Y:S05]  /*75f0*/  BSYNC B1 ;  /* 0x0000000000017941 */ /* 0x000fea0003800000 */
.L_x_222:
        /* <DEDUP_REMOVED lines=9> */
.L_x_225:
[----:B------:R-:W-:Y:S05]  /*7690*/  BSYNC B1 ;  /* 0x0000000000017941 */ /* 0x000fea0003800000 */
.L_x_224:
        /* <DEDUP_REMOVED lines=9> */
.L_x_227:
[----:B------:R-:W-:Y:S05]  /*7730*/  BSYNC B1 ;  /* 0x0000000000017941 */ /* 0x000fea0003800000 */
.L_x_226:
        /* <DEDUP_REMOVED lines=9> */
.L_x_229:
[----:B------:R-:W-:Y:S05]  /*77d0*/  BSYNC B1 ;  /* 0x0000000000017941 */ /* 0x000fea0003800000 */
.L_x_228:
        /* <DEDUP_REMOVED lines=9> */
.L_x_231:
[----:B------:R-:W-:Y:S05]  /*7870*/  BSYNC B1 ;  /* 0x0000000000017941 */ /* 0x000fea0003800000 */
.L_x_230:
        /* <DEDUP_REMOVED lines=9> */
.L_x_233:
[----:B------:R-:W-:Y:S05]  /*7910*/  BSYNC B1 ;  /* 0x0000000000017941 */ /* 0x000fea0003800000 */
.L_x_232:
        /* <DEDUP_REMOVED lines=9> */
.L_x_235:
[----:B------:R-:W-:Y:S05]  /*79b0*/  BSYNC B1 ;  /* 0x0000000000017941 */ /* 0x000fea0003800000 */
.L_x_234:
        /* <DEDUP_REMOVED lines=9> */
.L_x_237:
[----:B------:R-:W-:Y:S05]  /*7a50*/  BSYNC B1 ;  /* 0x0000000000017941 */ /* 0x000fea0003800000 */
.L_x_236:
        /* <DEDUP_REMOVED lines=9> */
.L_x_239:
[----:B------:R-:W-:Y:S05]  /*7af0*/  BSYNC B1 ;  /* 0x0000000000017941 */ /* 0x000fea0003800000 */
.L_x_238:
        /* <DEDUP_REMOVED lines=9> */
.L_x_241:
[----:B------:R-:W-:Y:S05]  /*7b90*/  BSYNC B1 ;  /* 0x0000000000017941 */ /* 0x000fea0003800000 */
.L_x_240:
        /* <DEDUP_REMOVED lines=9> */
.L_x_243:
[----:B------:R-:W-:Y:S05]  /*7c30*/  BSYNC B1 ;  /* 0x0000000000017941 */ /* 0x000fea0003800000 */
.L_x_242:
        /* <DEDUP_REMOVED lines=9> */
.L_x_245:
[----:B------:R-:W-:Y:S05]  /*7cd0*/  BSYNC B1 ;  /* 0x0000000000017941 */ /* 0x000fea0003800000 */
.L_x_244:
        /* <DEDUP_REMOVED lines=9> */
.L_x_247:
[----:B------:R-:W-:Y:S05]  /*7d70*/  BSYNC B1 ;  /* 0x0000000000017941 */ /* 0x000fea0003800000 */
.L_x_246:
        /* <DEDUP_REMOVED lines=9> */
.L_x_249:
[----:B------:R-:W-:Y:S05]  /*7e10*/  BSYNC B1 ;  /* 0x0000000000017941 */ /* 0x000fea0003800000 */
.L_x_248:
        /* <DEDUP_REMOVED lines=9> */
.L_x_251:
[----:B------:R-:W-:Y:S05]  /*7eb0*/  BSYNC B1 ;  /* 0x0000000000017941 */ /* 0x000fea0003800000 */
.L_x_250:
        /* <DEDUP_REMOVED lines=9> */
.L_x_253:
[----:B------:R-:W-:Y:S05]  /*7f50*/  BSYNC B1 ;  /* 0x0000000000017941 */ /* 0x000fea0003800000 */
.L_x_252:
        /* <DEDUP_REMOVED lines=9> */
.L_x_255:
[----:B------:R-:W-:Y:S05]  /*7ff0*/  BSYNC B1 ;  /* 0x0000000000017941 */ /* 0x000fea0003800000 */
.L_x_254:
        /* <DEDUP_REMOVED lines=9> */
.L_x_257:
[----:B------:R-:W-:Y:S05]  /*8090*/  BSYNC B1 ;  /* 0x0000000000017941 */ /* 0x000fea0003800000 */
.L_x_256:
        /* <DEDUP_REMOVED lines=9> */
.L_x_259:
[----:B------:R-:W-:Y:S05]  /*8130*/  BSYNC B1 ;  /* 0x0000000000017941 */ /* 0x000fea0003800000 */
.L_x_258:
        /* <DEDUP_REMOVED lines=9> */
.L_x_261:
[----:B------:R-:W-:Y:S05]  /*81d0*/  BSYNC B1 ;  /* 0x0000000000017941 */ /* 0x000fea0003800000 */
.L_x_260:
        /* <DEDUP_REMOVED lines=9> */
.L_x_263:
[----:B------:R-:W-:Y:S05]  /*8270*/  BSYNC B1 ;  /* 0x0000000000017941 */ /* 0x000fea0003800000 */
.L_x_262:
        /* <DEDUP_REMOVED lines=9> */
.L_x_265:
[----:B------:R-:W-:Y:S05]  /*8310*/  BSYNC B1 ;  /* 0x0000000000017941 */ /* 0x000fea0003800000 */
.L_x_264:
        /* <DEDUP_REMOVED lines=9> */
.L_x_267:
[----:B------:R-:W-:Y:S05]  /*83b0*/  BSYNC B1 ;  /* 0x0000000000017941 */ /* 0x000fea0003800000 */
.L_x_266:
        /* <DEDUP_REMOVED lines=9> */
.L_x_269:
[----:B------:R-:W-:Y:S05]  /*8450*/  BSYNC B1 ;  /* 0x0000000000017941 */ /* 0x000fea0003800000 */
.L_x_268:
        /* <DEDUP_REMOVED lines=9> */
.L_x_271:
[----:B------:R-:W-:Y:S05]  /*84f0*/  BSYNC B1 ;  /* 0x0000000000017941 */ /* 0x000fea0003800000 */
.L_x_270:
        /* <DEDUP_REMOVED lines=9> */
.L_x_273:
[----:B------:R-:W-:Y:S05]  /*8590*/  BSYNC B1 ;  /* 0x0000000000017941 */ /* 0x000fea0003800000 */
.L_x_272:
        /* <DEDUP_REMOVED lines=9> */
.L_x_275:
[----:B------:R-:W-:Y:S05]  /*8630*/  BSYNC B1 ;  /* 0x0000000000017941 */ /* 0x000fea0003800000 */
.L_x_274:
        /* <DEDUP_REMOVED lines=9> */
.L_x_277:
[----:B------:R-:W-:Y:S05]  /*86d0*/  BSYNC B1 ;  /* 0x0000000000017941 */ /* 0x000fea0003800000 */
.L_x_276:
        /* <DEDUP_REMOVED lines=9> */
.L_x_279:
[----:B------:R-:W-:Y:S05]  /*8770*/  BSYNC B1 ;  /* 0x0000000000017941 */ /* 0x000fea0003800000 */
.L_x_278:
[----:B01---5:R-:W-:Y:S01]  /*8780*/  IMAD.U32 R4, R168, 0x10000, RZ ;  /* 0x00010000a8047824 */ /* 0x023fe200078e00ff */
        /* <DEDUP_REMOVED lines=8> */
.L_x_281:
[----:B------:R-:W-:Y:S05]  /*8810*/  BSYNC B1 ;  /* 0x0000000000017941 */ /* 0x000fea0003800000 */
.L_x_280:
[----:B0----5:R-:W-:Y:S01]  /*8820*/  IMAD.U32 R4, R168, 0x10000, RZ ;  /* 0x00010000a8047824 */ /* 0x021fe200078e00ff */
        /* <DEDUP_REMOVED lines=11> */
.L_x_283:
[----:B------:R-:W-:Y:S05]  /*88e0*/  BSYNC B1 ;  /* 0x0000000000017941 */ /* 0x000fea0003800000 */
.L_x_282:
[----:B------:R-:W-:Y:S05]  /*88f0*/  @!P1 BRA `(.L_x_284) ;  /* 0x00000024003c9947 */ /* 0x000fea0003800000 */
[----:B-----5:R-:W-:-:S04]  /*8900*/  IMAD.U32 R168, R168, 0x10000, RZ ;  /* 0x00010000a8a87824 */ /* 0x020fc800078e00ff */
[----:B------:R-:W-:-:S04]  /*8910*/  FMUL R168, R168, R155 ;  /* 0x0000009ba8a87220 */ /* 0x000fc80000400000 */
[----:B------:R-:W-:-:S05]  /*8920*/  FFMA R168, R87, R154, R168 ;  /* 0x0000009a57a87223 */ /* 0x000fca00000000a8 */
[----:B------:R-:W-:-:S05]  /*8930*/  F2FP.BF16.F32.PACK_AB R168, RZ, R168 ;  /* 0x000000a8ffa8723e */ /* 0x000fca00000010ff */
[----:B------:R0:W-:Y:S01]  /*8940*/  STG.E.U16 desc[UR36][R10.64+0xf2], R168 ;  /* 0x0000f2a80a007986 */ /* 0x0001e2000c101524 */
[----:B------:R-:W-:Y:S05]  /*8950*/  BRA `(.L_x_284) ;  /* 0x0000002400247947 */ /* 0x000fea0003800000 */
.L_x_33:
[----:B------:R-:W-:Y:S01]  /*8960*/  ULDC.64 UR4, c[0x0][0x5c0] ;  /* 0x0001700000047ab9 */ /* 0x000fe20000000a00 */
[----:B------:R-:W-:Y:S01]  /*8970*/  ISETP.GT.AND P4, PT, R0, 0x1, P2 ;  /* 0x000000010000780c */ /* 0x000fe20001784270 */
[-C--:B------:R-:W-:Y:S01]  /*8980*/  FMUL R88, R88, R154.reuse ;  /* 0x0000009a58587220 */ /* 0x080fe20000400000 */
[----:B------:R-:W-:Y:S01]  /*8990*/  LEA R6, P1, R166, UR4, 0x1 ;  /* 0x00000004a6067c11 */ /* 0x000fe2000f8208ff */
[-C--:B------:R-:W-:Y:S01]  /*89a0*/  FMUL R89, R89, R154.reuse ;  /* 0x0000009a59597220 */ /* 0x080fe20000400000 */
[----:B------:R-:W-:Y:S02]  /*89b0*/  IMAD.SHL.U32 R11, R4, 0x10, RZ ;  /* 0x00000010040b7824 */ /* 0x000fe400078e00ff */
[-C--:B------:R-:W-:Y:S01]  /*89c0*/  FMUL R90, R90, R154.reuse ;  /* 0x0000009a5a5a7220 */ /* 0x080fe20000400000 */
[----:B------:R-:W-:Y:S01]  /*89d0*/  LEA.HI.X R7, R166, UR5, R171, 0x1, P1 ;  /* 0x00000005a6077c11 */ /* 0x000fe200088f0cab */
[----:B------:R-:W-:Y:S01]  /*89e0*/  FMUL R91, R91, R154 ;  /* 0x0000009a5b5b7220 */ /* 0x000fe20000400000 */
[----:B------:R-:W-:Y:S01]  /*89f0*/  F2FP.BF16.F32.PACK_AB R88, RZ, R88 ;  /* 0x00000058ff58723e */ /* 0x000fe200000010ff */
[-C--:B------:R-:W-:Y:S01]  /*8a00*/  FMUL R92, R92, R154.reuse ;  /* 0x0000009a5c5c7220 */ /* 0x080fe20000400000 */
[----:B------:R-:W-:Y:S01]  /*8a10*/  ISETP.GT.AND P1, PT, R157, 0x8, PT ;  /* 0x000000089d00780c */ /* 0x000fe20003f24270 */
[-C--:B------:R-:W-:Y:S01]  /*8a20*/  FMUL R93, R93, R154.reuse ;  /* 0x0000009a5d5d7220 */ /* 0x080fe20000400000 */
[----:B------:R-:W-:Y:S01]  /*8a30*/  F2FP.BF16.F32.PACK_AB R89, RZ, R89 ;  /* 0x00000059ff59723e */ /* 0x000fe200000010ff */
[----:B------:R-:W-:Y:S01]  /*8a40*/  @P0 STG.E.U16 desc[UR36][R6.64], R88 ;  /* 0x0000005806000986 */ /* 0x000fe2000c101524 */
[----:B------:R-:W-:Y:S01]  /*8a50*/  ISETP.GT.AND P3, PT, R0, RZ, P1 ;  /* 0x000000ff0000720c */ /* 0x000fe20000f64270 */
[-C--:B------:R-:W-:Y:S01]  /*8a60*/  FMUL R94, R94, R154.reuse ;  /* 0x0000009a5e5e7220 */ /* 0x080fe20000400000 */
[----:B------:R-:W-:Y:S01]  /*8a70*/  ISETP.GT.AND P0, PT, R0, 0x1, P1 ;  /* 0x000000010000780c */ /* 0x000fe20000f04270 */
[----:B------:R-:W-:Y:S01]  /*8a80*/  @P4 STG.E.U16 desc[UR36][R6.64+0x2], R89 ;  /* 0x0000025906004986 */ /* 0x000fe2000c101524 */
[--C-:B------:R-:W-:Y:S01]  /*8a90*/  SHF.L.U64.HI R9, R4, 0x4, R5.reuse ;  /* 0x0000000404097819 */ /* 0x100fe20000010205 */
[----:B------:R-:W-:Y:S01]  /*8aa0*/  FMUL R95, R95, R154 ;  /* 0x0000009a5f5f7220 */ /* 0x000fe20000400000 */
[----:B------:R-:W-:Y:S01]  /*8ab0*/  IADD3 R12, P4, R11, R6, RZ ;  /* 0x000000060b0c7210 */ /* 0x000fe20007f9e0ff */
[----:B------:R-:W-:Y:S01]  /*8ac0*/  FMUL R96, R96, R154 ;  /* 0x0000009a60607220 */ /* 0x000fe20000400000 */
[----:B------:R-:W-:Y:S01]  /*8ad0*/  F2FP.BF16.F32.PACK_AB R90, RZ, R90 ;  /* 0x0000005aff5a723e */ /* 0x000fe200000010ff */
[-C--:B------:R-:W-:Y:S01]  /*8ae0*/  FMUL R97, R97, R154.reuse ;  /* 0x0000009a61617220 */ /* 0x080fe20000400000 */
[----:B------:R-:W-:Y:S01]  /*8af0*/  IADD3.X R13, R9, R7, RZ, P4, !PT ;  /* 0x00000007090d7210 */ /* 0x000fe200027fe4ff */
[-C--:B------:R-:W-:Y:S01]  /*8b00*/  FMUL R98, R98, R154.reuse ;  /* 0x0000009a62627220 */ /* 0x080fe20000400000 */
[----:B------:R-:W-:Y:S01]  /*8b10*/  F2FP.BF16.F32.PACK_AB R91, RZ, R91 ;  /* 0x0000005bff5b723e */ /* 0x000fe200000010ff */
[-C--:B------:R-:W-:Y:S01]  /*8b20*/  FMUL R99, R99, R154.reuse ;  /* 0x0000009a63637220 */ /* 0x080fe20000400000 */
[C---:B------:R-:W-:Y:S01]  /*8b30*/  ISETP.GT.AND P4, PT, R0.reuse, 0x9, P2 ;  /* 0x000000090000780c */ /* 0x040fe20001784270 */
[----:B------:R-:W-:Y:S01]  /*8b40*/  @P3 STG.E.U16 desc[UR36][R12.64], R90 ;  /* 0x0000005a0c003986 */ /* 0x000fe2000c101524 */
[----:B------:R-:W-:Y:S01]  /*8b50*/  ISETP.GT.AND P3, PT, R0, 0x8, P2 ;  /* 0x000000080000780c */ /* 0x000fe20001764270 */
[----:B------:R-:W-:Y:S01]  /*8b60*/  FMUL R100, R100, R154 ;  /* 0x0000009a64647220 */ /* 0x000fe20000400000 */
[----:B------:R-:W-:Y:S01]  /*8b70*/  F2FP.BF16.F32.PACK_AB R92, RZ, R92 ;  /* 0x0000005cff5c723e */ /* 0x000fe200000010ff */
[----:B------:R-:W-:Y:S01]  /*8b80*/  @P0 STG.E.U16 desc[UR36][R12.64+0x2], R91 ;  /* 0x0000025b0c000986 */ /* 0x000fe2000c101524 */
[----:B------:R-:W-:Y:S01]  /*8b90*/  ISETP.GT.AND P0, PT, R0, 0x8, P1 ;  /* 0x000000080000780c */ /* 0x000fe20000f04270 */
[-C--:B------:R-:W-:Y:S01]  /*8ba0*/  FMUL R101, R101, R154.reuse ;  /* 0x0000009a65657220 */ /* 0x080fe20000400000 */
[----:B------:R-:W-:Y:S01]  /*8bb0*/  F2FP.BF16.F32.PACK_AB R93, RZ, R93 ;  /* 0x0000005dff5d723e */ /* 0x000fe200000010ff */
[----:B------:R-:W-:Y:S01]  /*8bc0*/  FMUL R102, R102, R154 ;  /* 0x0000009a66667220 */ /* 0x000fe20000400000 */
[----:B------:R-:W-:Y:S01]  /*8bd0*/  F2FP.BF16.F32.PACK_AB R94, RZ, R94 ;  /* 0x0000005eff5e723e */ /* 0x000fe200000010ff */
[-C--:B------:R-:W-:Y:S01]  /*8be0*/  FMUL R103, R103, R154.reuse ;  /* 0x0000009a67677220 */ /* 0x080fe20000400000 */
[----:B------:R-:W-:Y:S01]  /*8bf0*/  F2FP.BF16.F32.PACK_AB R95, RZ, R95 ;  /* 0x0000005fff5f723e */ /* 0x000fe200000010ff */
[----:B------:R-:W-:Y:S01]  /*8c00*/  FMUL R104, R104, R154 ;  /* 0x0000009a68687220 */ /* 0x000fe20000400000 */
[----:B------:R-:W-:Y:S01]  /*8c10*/  F2FP.BF16.F32.PACK_AB R96, RZ, R96 ;  /* 0x00000060ff60723e */ /* 0x000fe200000010ff */
[----:B------:R-:W-:Y:S01]  /*8c20*/  @P3 STG.E.U16 desc[UR36][R6.64+0x10], R92 ;  /* 0x0000105c06003986 */ /* 0x000fe2000c101524 */
[C---:B------:R-:W-:Y:S01]  /*8c30*/  ISETP.GT.AND P3, PT, R0.reuse, 0x9, P1 ;  /* 0x000000090000780c */ /* 0x040fe20000f64270 */
[-C--:B------:R-:W-:Y:S01]  /*8c40*/  FMUL R105, R105, R154.reuse ;  /* 0x0000009a69697220 */ /* 0x080fe20000400000 */
[----:B------:R-:W-:Y:S01]  /*8c50*/  F2FP.BF16.F32.PACK_AB R97, RZ, R97 ;  /* 0x00000061ff61723e */ /* 0x000fe200000010ff */
        /* <DEDUP_REMOVED lines=160> */
[----:B------:R-:W-:Y:S01]  /*9660*/  FMUL R151, R151, R154 ;  /* 0x0000009a97977220 */ /* 0x000fe20000400000 */
[----:B------:R-:W-:Y:S01]  /*9670*/  F2FP.BF16.F32.PACK_AB R143, RZ, R143 ;  /* 0x0000008fff8f723e */ /* 0x000fe200000010ff */
[----:B------:R-:W-:Y:S01]  /*9680*/  IMAD.SHL.U32 R15, R4, 0x100, RZ ;  /* 0x00000100040f7824 */ /* 0x000fe200078e00ff */
[----:B------:R-:W-:Y:S01]  /*9690*/  F2FP.BF16.F32.PACK_AB R144, RZ, R144 ;  /* 0x00000090ff90723e */ /* 0x000fe200000010ff */
[----:B------:R-:W-:Y:S01]  /*96a0*/  @P3 STG.E.U16 desc[UR36][R6.64+0xa0], R128 ;  /* 0x0000a08006003986 */ /* 0x000fe2000c101524 */
[----:B------:R-:W-:Y:S01]  /*96b0*/  ISETP.GT.AND P3, PT, R0, 0x51, P1 ;  /* 0x000000510000780c */ /* 0x000fe20000f64270 */
[-C--:B------:R-:W-:Y:S01]  /*96c0*/  FMUL R24, R24, R154.reuse ;  /* 0x0000009a18187220 */ /* 0x080fe20000400000 */
[----:B------:R-:W-:Y:S01]  /*96d0*/  F2FP.BF16.F32.PACK_AB R145, RZ, R145 ;  /* 0x00000091ff91723e */ /* 0x000fe200000010ff */
[----:B------:R-:W-:Y:S01]  /*96e0*/  @P4 STG.E.U16 desc[UR36][R6.64+0xa2], R129 ;  /* 0x0000a28106004986 */ /* 0x000fe2000c101524 */
[C---:B------:R-:W-:Y:S01]  /*96f0*/  ISETP.GT.AND P4, PT, R0.reuse, 0x58, P2 ;  /* 0x000000580000780c */ /* 0x040fe20001784270 */
        /* <DEDUP_REMOVED lines=20> */
[-C--:B------:R-:W-:Y:S01]  /*9840*/  FMUL R31, R31, R154.reuse ;  /* 0x0000009a1f1f7220 */ /* 0x080fe20000400000 */
[----:B------:R-:W-:Y:S01]  /*9850*/  SHF.L.U64.HI R5, R4, 0x8, R5 ;  /* 0x0000000804057819 */ /* 0x000fe20000010205 */
[----:B------:R-:W-:Y:S01]  /*9860*/  @P3 STG.E.U16 desc[UR36][R12.64+0xb0], R134 ;  /* 0x0000b0860c003986 */ /* 0x000fe2000c101524 */
[----:B------:R-:W-:Y:S01]  /*9870*/  ISETP.GT.AND P3, PT, R0, 0x61, P2 ;  /* 0x000000610000780c */ /* 0x000fe20001764270 */
        /* <DEDUP_REMOVED lines=10> */
[-C--:B------:R-:W-:Y:S01]  /*9920*/  FMUL R35, R35, R154.reuse ;  /* 0x0000009a23237220 */ /* 0x080fe20000400000 */
[----:B------:R-:W-:Y:S01]  /*9930*/  F2FP.BF16.F32.PACK_AB R27, RZ, R27 ;  /* 0x0000001bff1b723e */ /* 0x000fe200000010ff */
        /* <DEDUP_REMOVED lines=30> */
[-C--:B------:R-:W-:Y:S01]  /*9b20*/  FMUL R44, R44, R154.reuse ;  /* 0x0000009a2c2c7220 */ /* 0x080fe20000400000 */
[C---:B------:R-:W-:Y:S01]  /*9b30*/  ISETP.GT.AND P2, PT, R0.reuse, 0x79, P2 ;  /* 0x000000790000780c */ /* 0x040fe20001744270 */
        /* <DEDUP_REMOVED lines=15> */
[----:B------:R-:W-:Y:S01]  /*9c30*/  F2FP.BF16.F32.PACK_AB R40, RZ, R40 ;  /* 0x00000028ff28723e */ /* 0x000fe200000010ff */
[----:B------:R-:W-:Y:S01]  /*9c40*/  FMUL R50, R50, R154 ;  /* 0x0000009a32327220 */ /* 0x000fe20000400000 */
[----:B------:R-:W-:Y:S01]  /*9c50*/  F2FP.BF16.F32.PACK_AB R42, RZ, R42 ;  /* 0x0000002aff2a723e */ /* 0x000fe200000010ff */
[----:B------:R-:W-:Y:S01]  /*9c60*/  @P0 STG.E.U16 desc[UR36][R12.64+0xe2], R147 ;  /* 0x0000e2930c000986 */ /* 0x000fe2000c101524 */
[C---:B------:R-:W-:Y:S01]  /*9c70*/  ISETP.GT.AND P0, PT, R0.reuse, 0x78, P1 ;  /* 0x000000780000780c */ /* 0x040fe20000f04270 */
[----:B------:R-:W-:Y:S01]  /*9c80*/  FMUL R51, R51, R154 ;  /* 0x0000009a33337220 */ /* 0x000fe20000400000 */
[----:B------:R-:W-:Y:S01]  /*9c90*/  ISETP.GT.AND P1, PT, R0, 0x79, P1 ;  /* 0x000000790000780c */ /* 0x000fe20000f24270 */
[----:B------:R-:W-:Y:S01]  /*9ca0*/  @P3 STG.E.U16 desc[UR36][R6.64+0xf0], R148 ;  /* 0x0000f09406003986 */ /* 0x000fe2000c101524 */
[----:B------:R-:W-:Y:S01]  /*9cb0*/  IADD3 R14, P3, P4, R11, R6, R15 ;  /* 0x000000060b0e7210 */ /* 0x000fe20007c7e00f */
[----:B------:R-:W-:Y:S01]  /*9cc0*/  FMUL R52, R52, R154 ;  /* 0x0000009a34347220 */ /* 0x000fe20000400000 */
[----:B------:R-:W-:Y:S01]  /*9cd0*/  F2FP.BF16.F32.PACK_AB R43, RZ, R43 ;  /* 0x0000002bff2b723e */ /* 0x000fe200000010ff */
[----:B------:R0:W-:Y:S01]  /*9ce0*/  @P2 STG.E.U16 desc[UR36][R6.64+0xf2], R149 ;  /* 0x0000f29506002986 */ /* 0x0001e2000c101524 */
[----:B------:R-:W-:Y:S01]  /*9cf0*/  IADD3 R4, P2, R15, R6, RZ ;  /* 0x000000060f047210 */ /* 0x000fe20007f5e0ff */
[-C--:B------:R-:W-:Y:S01]  /*9d00*/  FMUL R53, R53, R154.reuse ;  /* 0x0000009a35357220 */ /* 0x080fe20000400000 */
[----:B------:R-:W-:Y:S01]  /*9d10*/  IADD3.X R15, R9, R7, R5, P3, P4 ;  /* 0x00000007090f7210 */ /* 0x000fe20001fe8405 */
[-C--:B------:R-:W-:Y:S01]  /*9d20*/  FMUL R54, R54, R154.reuse ;  /* 0x0000009a36367220 */ /* 0x080fe20000400000 */
[C---:B------:R-:W-:Y:S01]  /*9d30*/  ISETP.GT.AND P3, PT, R157.reuse, 0x88, PT ;  /* 0x000000889d00780c */ /* 0x040fe20003f64270 */
[----:B------:R-:W-:Y:S01]  /*9d40*/  @P0 STG.E.U16 desc[UR36][R12.64+0xf0], R150 ;  /* 0x0000f0960c000986 */ /* 0x000fe2000c101524 */
[----:B------:R-:W-:Y:S01]  /*9d50*/  ISETP.GT.AND P0, PT, R157, 0x80, PT ;  /* 0x000000809d00780c */ /* 0x000fe20003f04270 */
[----:B------:R-:W-:Y:S01]  /*9d60*/  IMAD.X R5, R5, 0x1, R7, P2 ;  /* 0x0000000105057824 */ /* 0x000fe200010e0607 */
[C---:B------:R-:W-:Y:S01]  /*9d70*/  ISETP.GT.AND P2, PT, R0.reuse, RZ, P3 ;  /* 0x000000ff0000720c */ /* 0x040fe20001f44270 */
[----:B------:R-:W-:Y:S01]  /*9d80*/  @P1 STG.E.U16 desc[UR36][R12.64+0xf2], R151 ;  /* 0x0000f2970c001986 */ /* 0x000fe2000c101524 */
[C---:B------:R-:W-:Y:S01]  /*9d90*/  ISETP.GT.AND P1, PT, R0.reuse, RZ, P0 ;  /* 0x000000ff0000720c */ /* 0x040fe20000724270 */
[-C--:B------:R-:W-:Y:S01]  /*9da0*/  FMUL R55, R55, R154.reuse ;  /* 0x0000009a37377220 */ /* 0x080fe20000400000 */
[----:B------:R-:W-:Y:S01]  /*9db0*/  ISETP.GT.AND P4, PT, R0, 0x1, P0 ;  /* 0x000000010000780c */ /* 0x000fe20000784270 */
[----:B------:R-:W-:Y:S01]  /*9dc0*/  FMUL R56, R56, R154 ;  /* 0x0000009a38387220 */ /* 0x000fe20000400000 */
[----:B------:R-:W-:Y:S01]  /*9dd0*/  F2FP.BF16.F32.PACK_AB R44, RZ, R44 ;  /* 0x0000002cff2c723e */ /* 0x000fe200000010ff */
        /* <DEDUP_REMOVED lines=9> */
[----:B0-----:R-:W-:Y:S01]  /*9e70*/  IADD3 R6, P1, R11, R4, RZ ;  /* 0x000000040b067210 */ /* 0x001fe20007f3e0ff */
[-C--:B------:R-:W-:Y:S01]  /*9e80*/  FMUL R61, R61, R154.reuse ;  /* 0x0000009a3d3d7220 */ /* 0x080fe20000400000 */
[----:B------:R-:W-:Y:S01]  /*9e90*/  F2FP.BF16.F32.PACK_AB R49, RZ, R49 ;  /* 0x00000031ff31723e */ /* 0x000fe200000010ff */
[----:B------:R-:W-:Y:S01]  /*9ea0*/  @P4 STG.E.U16 desc[UR36][R4.64+0x2], R25 ;  /* 0x0000021904004986 */ /* 0x000fe2000c101524 */
[C---:B------:R-:W-:Y:S01]  /*9eb0*/  ISETP.GT.AND P4, PT, R0.reuse, 0x1, P3 ;  /* 0x000000010000780c */ /* 0x040fe20001f84270 */
[--C-:B------:R-:W-:Y:S01]  /*9ec0*/  IMAD.X R7, R9, 0x1, R5.reuse, P1 ;  /* 0x0000000109077824 */ /* 0x100fe200008e0605 */
[----:B------:R-:W-:Y:S01]  /*9ed0*/  ISETP.GT.AND P1, PT, R0, 0x8, P0 ;  /* 0x000000080000780c */ /* 0x000fe20000724270 */
[----:B------:R-:W-:Y:S01]  /*9ee0*/  FMUL R62, R62, R154 ;  /* 0x0000009a3e3e7220 */ /* 0x000fe20000400000 */
[----:B------:R-:W-:Y:S01]  /*9ef0*/  F2FP.BF16.F32.PACK_AB R50, RZ, R50 ;  /* 0x00000032ff32723e */ /* 0x000fe200000010ff */
[-C--:B------:R-:W-:Y:S01]  /*9f00*/  FMUL R63, R63, R154.reuse ;  /* 0x0000009a3f3f7220 */ /* 0x080fe20000400000 */
[----:B------:R-:W-:Y:S01]  /*9f10*/  @P2 STG.E.U16 desc[UR36][R6.64], R26 ;  /* 0x0000001a06002986 */ /* 0x000fe2000c101524 */
[----:B------:R-:W-:Y:S01]  /*9f20*/  ISETP.GT.AND P2, PT, R0, 0x9, P0 ;  /* 0x000000090000780c */ /* 0x000fe20000744270 */
[-C--:B------:R-:W-:Y:S01]  /*9f30*/  FMUL R64, R64, R154.reuse ;  /* 0x0000009a40407220 */ /* 0x080fe20000400000 */
[----:B------:R-:W-:Y:S01]  /*9f40*/  F2FP.BF16.F32.PACK_AB R51, RZ, R51 ;  /* 0x00000033ff33723e */ /* 0x000fe200000010ff */
[----:B------:R-:W-:Y:S01]  /*9f50*/  FMUL R65, R65, R154 ;  /* 0x0000009a41417220 */ /* 0x000fe20000400000 */
[----:B------:R-:W-:Y:S01]  /*9f60*/  F2FP.BF16.F32.PACK_AB R52, RZ, R52 ;  /* 0x00000034ff34723e */ /* 0x000fe200000010ff */
[----:B------:R-:W-:Y:S01]  /*9f70*/  FMUL R66, R66, R154 ;  /* 0x0000009a42427220 */ /* 0x000fe20000400000 */
[----:B------:R0:W-:Y:S01]  /*9f80*/  @P4 STG.E.U16 desc[UR36][R6.64+0x2], R27 ;  /* 0x0000021b06004986 */ /* 0x0001e2000c101524 */
[----:B------:R-:W-:Y:S01]  /*9f90*/  IADD3 R8, P4, R11, R4, RZ ;  /* 0x000000040b087210 */ /* 0x000fe20007f9e0ff */
[-C--:B------:R-:W-:Y:S01]  /*9fa0*/  FMUL R67, R67, R154.reuse ;  /* 0x0000009a43437220 */ /* 0x080fe20000400000 */
[----:B------:R-:W-:Y:S01]  /*9fb0*/  F2FP.BF16.F32.PACK_AB R53, RZ, R53 ;  /* 0x00000035ff35723e */ /* 0x000fe200000010ff */
[----:B------:R-:W-:Y:S01]  /*9fc0*/  @P1 STG.E.U16 desc[UR36][R4.64+0x10], R28 ;  /* 0x0000101c04001986 */ /* 0x000fe2000c101524 */
[C---:B------:R-:W-:Y:S01]  /*9fd0*/  ISETP.GT.AND P1, PT, R0.reuse, 0x8, P3 ;  /* 0x000000080000780c */ /* 0x040fe20001f24270 */
[----:B------:R-:W-:Y:S01]  /*9fe0*/  IMAD.X R9, R9, 0x1, R5, P4 ;  /* 0x0000000109097824 */ /* 0x000fe200020e0605 */
[C---:B------:R-:W-:Y:S01]  /*9ff0*/  ISETP.GT.AND P4, PT, R0.reuse, 0x9, P3 ;  /* 0x000000090000780c */ /* 0x040fe20001f84270 */
[----:B------:R-:W-:Y:S01]  /*a000*/  @P2 STG.E.U16 desc[UR36][R4.64+0x12], R29 ;  /* 0x0000121d04002986 */ /* 0x000fe2000c101524 */
        /* <DEDUP_REMOVED lines=27> */
[--C-:B0-----:R-:W-:Y:S01]  /*a1c0*/  @P4 IMAD.MOV.U32 R6, RZ, RZ, R14.reuse ;  /* 0x000000ffff064224 */ /* 0x101fe200078e000e */
[----:B------:R-:W-:Y:S01]  /*a1d0*/  F2FP.BF16.F32.PACK_AB R63, RZ, R63 ;  /* 0x0000003fff3f723e */ /* 0x000fe200000010ff */
[--C-:B------:R-:W-:Y:S01]  /*a1e0*/  @P4 IMAD.MOV.U32 R7, RZ, RZ, R15.reuse ;  /* 0x000000ffff074224 */ /* 0x100fe200078e000f */
[----:B------:R-:W-:Y:S01]  /*a1f0*/  F2FP.BF16.F32.PACK_AB R64, RZ, R64 ;  /* 0x00000040ff40723e */ /* 0x000fe200000010ff */
[-C--:B------:R-:W-:Y:S01]  /*a200*/  FMUL R77, R77, R154.reuse ;  /* 0x0000009a4d4d7220 */ /* 0x080fe20000400000 */
[----:B------:R-:W-:Y:S01]  /*a210*/  F2FP.BF16.F32.PACK_AB R65, RZ, R65 ;  /* 0x00000041ff41723e */ /* 0x000fe200000010ff */
[-C--:B------:R-:W-:Y:S01]  /*a220*/  FMUL R78, R78, R154.reuse ;  /* 0x0000009a4e4e7220 */ /* 0x080fe20000400000 */
[----:B------:R0:W-:Y:S01]  /*a230*/  @P4 STG.E.U16 desc[UR36][R6.64+0x20], R34 ;  /* 0x0000202206004986 */ /* 0x0001e2000c101524 */
[----:B------:R-:W-:Y:S01]  /*a240*/  ISETP.GT.AND P4, PT, R0, 0x19, P0 ;  /* 0x000000190000780c */ /* 0x000fe20000784270 */
[----:B------:R-:W-:Y:S01]  /*a250*/  FMUL R79, R79, R154 ;  /* 0x0000009a4f4f7220 */ /* 0x000fe20000400000 */
[----:B------:R-:W-:Y:S01]  /*a260*/  F2FP.BF16.F32.PACK_AB R66, RZ, R66 ;  /* 0x00000042ff42723e */ /* 0x000fe200000010ff */
[-C--:B------:R-:W-:Y:S01]  /*a270*/  FMUL R80, R80, R154.reuse ;  /* 0x0000009a50507220 */ /* 0x080fe20000400000 */
[----:B------:R-:W-:Y:S01]  /*a280*/  F2FP.BF16.F32.PACK_AB R67, RZ, R67 ;  /* 0x00000043ff43723e */ /* 0x000fe200000010ff */
[-C--:B------:R-:W-:Y:S01]  /*a290*/  FMUL R81, R81, R154.reuse ;  /* 0x0000009a51517220 */ /* 0x080fe20000400000 */
[----:B------:R-:W-:Y:S01]  /*a2a0*/  F2FP.BF16.F32.PACK_AB R69, RZ, R69 ;  /* 0x00000045ff45723e */ /* 0x000fe200000010ff */
[----:B------:R-:W-:Y:S01]  /*a2b0*/  FMUL R82, R82, R154 ;  /* 0x0000009a52527220 */ /* 0x000fe20000400000 */
[----:B------:R-:W-:Y:S01]  /*a2c0*/  F2FP.BF16.F32.PACK_AB R68, RZ, R68 ;  /* 0x00000044ff44723e */ /* 0x000fe200000010ff */
[----:B------:R-:W-:Y:S01]  /*a2d0*/  FMUL R83, R83, R154 ;  /* 0x0000009a53537220 */ /* 0x000fe20000400000 */
[----:B------:R-:W-:Y:S01]  /*a2e0*/  F2FP.BF16.F32.PACK_AB R70, RZ, R70 ;  /* 0x00000046ff46723e */ /* 0x000fe200000010ff */
[----:B0-----:R-:W-:Y:S01]  /*a2f0*/  @P2 IMAD.MOV.U32 R6, RZ, RZ, R14 ;  /* 0x000000ffff062224 */ /* 0x001fe200078e000e */
[----:B------:R-:W-:Y:S01]  /*a300*/  F2FP.BF16.F32.PACK_AB R71, RZ, R71 ;  /* 0x00000047ff47723e */ /* 0x000fe200000010ff */
[----:B------:R-:W-:Y:S01]  /*a310*/  @P2 IMAD.MOV.U32 R7, RZ, RZ, R15 ;  /* 0x000000ffff072224 */ /* 0x000fe200078e000f */
        /* <DEDUP_REMOVED lines=8> */
[----:B------:R-:W-:Y:S01]  /*a3a0*/  @P1 STG.E.U16 desc[UR36][R4.64+0x30], R36 ;  /* 0x0000302404001986 */ /* 0x000fe2000c101524 */
[C---:B------:R-:W-:Y:S01]  /*a3b0*/  ISETP.GT.AND P1, PT, R0.reuse, 0x19, P3 ;  /* 0x000000190000780c */ /* 0x040fe20001f24270 */
[----:B------:R-:W-:Y:S01]  /*a3c0*/  FMUL R87, R87, R154 ;  /* 0x0000009a57577220 */ /* 0x000fe20000400000 */
[----:B------:R-:W-:Y:S01]  /*a3d0*/  F2FP.BF16.F32.PACK_AB R75, RZ, R75 ;  /* 0x0000004bff4b723e */ /* 0x000fe200000010ff */
[----:B------:R-:W-:Y:S01]  /*a3e0*/  @P4 STG.E.U16 desc[UR36][R4.64+0x32], R37 ;  /* 0x0000322504004986 */ /* 0x000fe2000c101524 */
[----:B------:R-:W-:-:S02]  /*a3f0*/  ISETP.GT.AND P4, PT, R0, 0x20, P0 ;  /* 0x000000200000780c */ /* 0x000fc40000784270 */
[----:B------:R-:W-:Y:S02]  /*a400*/  F2FP.BF16.F32.PACK_AB R76, RZ, R76 ;  /* 0x0000004cff4c723e */ /* 0x000fe400000010ff */
[----:B------:R-:W-:Y:S01]  /*a410*/  F2FP.BF16.F32.PACK_AB R77, RZ, R77 ;  /* 0x0000004dff4d723e */ /* 0x000fe200000010ff */
[----:B0-----:R-:W-:Y:S01]  /*a420*/  @P2 IMAD.MOV.U32 R6, RZ, RZ, R14 ;  /* 0x000000ffff062224 */ /* 0x001fe200078e000e */
[----:B------:R-:W-:Y:S01]  /*a430*/  F2FP.BF16.F32.PACK_AB R78, RZ, R78 ;  /* 0x0000004eff4e723e */ /* 0x000fe200000010ff */
[----:B------:R-:W-:Y:S01]  /*a440*/  @P2 IMAD.MOV.U32 R7, RZ, RZ, R15 ;  /* 0x000000ffff072224 */ /* 0x000fe200078e000f */
[----:B------:R-:W-:Y:S02]  /*a450*/  F2FP.BF16.F32.PACK_AB R79, RZ, R79 ;  /* 0x0000004fff4f723e */ /* 0x000fe400000010ff */
[----:B------:R-:W-:Y:S02]  /*a460*/  F2FP.BF16.F32.PACK_AB R80, RZ, R80 ;  /* 0x00000050ff50723e */ /* 0x000fe400000010ff */
[----:B------:R0:W-:Y:S01]  /*a470*/  @P2 STG.E.U16 desc[UR36][R6.64+0x30], R38 ;  /* 0x0000302606002986 */ /* 0x0001e2000c101524 */
[----:B------:R-:W-:-:S02]  /*a480*/  ISETP.GT.AND P2, PT, R0, 0x21, P0 ;  /* 0x000000210000780c */ /* 0x000fc40000744270 */
[----:B------:R-:W-:Y:S02]  /*a490*/  F2FP.BF16.F32.PACK_AB R81, RZ, R81 ;  /* 0x00000051ff51723e */ /* 0x000fe400000010ff */
[----:B------:R-:W-:Y:S02]  /*a4a0*/  F2FP.BF16.F32.PACK_AB R82, RZ, R82 ;  /* 0x00000052ff52723e */ /* 0x000fe400000010ff */
[----:B------:R-:W-:Y:S02]  /*a4b0*/  F2FP.BF16.F32.PACK_AB R83, RZ, R83 ;  /* 0x00000053ff53723e */ /* 0x000fe400000010ff */
[----:B------:R-:W-:Y:S02]  /*a4c0*/  F2FP.BF16.F32.PACK_AB R84, RZ, R84 ;  /* 0x00000054ff54723e */ /* 0x000fe400000010ff */
[----:B------:R-:W-:Y:S01]  /*a4d0*/  F2FP.BF16.F32.PACK_AB R85, RZ, R85 ;  /* 0x00000055ff55723e */ /* 0x000fe200000010ff */
[----:B0-----:R-:W-:Y:S01]  /*a4e0*/  @P1 IMAD.MOV.U32 R7, RZ, RZ, R15 ;  /* 0x000000ffff071224 */ /* 0x001fe200078e000f */
[----:B------:R-:W-:-:S02]  /*a4f0*/  @P1 MOV R6, R14 ;  /* 0x0000000e00061202 */ /* 0x000fc40000000f00 */
[----:B------:R-:W-:Y:S02]  /*a500*/  F2FP.BF16.F32.PACK_AB R86, RZ, R86 ;  /* 0x00000056ff56723e */ /* 0x000fe400000010ff */
[----:B------:R-:W-:Y:S01]  /*a510*/  F2FP.BF16.F32.PACK_AB R87, RZ, R87 ;  /* 0x00000057ff57723e */ /* 0x000fe200000010ff */
[----:B------:R0:W-:Y:S01]  /*a520*/  @P1 STG.E.U16 desc[UR36][R6.64+0x32], R39 ;  /* 0x0000322706001986 */ /* 0x0001e2000c101524 */
[----:B------:R-:W-:-:S03]  /*a530*/  ISETP.GT.AND P1, PT, R0, 0x20, P3 ;  /* 0x000000200000780c */ /* 0x000fc60001f24270 */
[----:B------:R-:W-:Y:S01]  /*a540*/  @P2 STG.E.U16 desc[UR36][R4.64+0x42], R41 ;  /* 0x0000422904002986 */ /* 0x000fe2000c101524 */
[----:B------:R-:W-:-:S03]  /*a550*/  ISETP.GT.AND P2, PT, R0, 0x21, P3 ;  /* 0x000000210000780c */ /* 0x000fc60001f44270 */
[----:B------:R-:W-:Y:S01]  /*a560*/  @P4 STG.E.U16 desc[UR36][R4.64+0x40], R40 ;  /* 0x0000402804004986 */ /* 0x000fe2000c101524 */
[----:B------:R-:W-:-:S05]  /*a570*/  ISETP.GT.AND P4, PT, R0, 0x28, P0 ;  /* 0x000000280000780c */ /* 0x000fca0000784270 */
[----:B0-----:R-:W-:Y:S02]  /*a580*/  @P1 IMAD.MOV.U32 R6, RZ, RZ, R14 ;  /* 0x000000ffff061224 */ /* 0x001fe400078e000e */
[----:B------:R-:W-:-:S05]  /*a590*/  @P1 IMAD.MOV.U32 R7, RZ, RZ, R15 ;  /* 0x000000ffff071224 */ /* 0x000fca00078e000f */
[----:B------:R0:W-:Y:S01]  /*a5a0*/  @P1 STG.E.U16 desc[UR36][R6.64+0x40], R42 ;  /* 0x0000402a06001986 */ /* 0x0001e2000c101524 */
[----:B------:R-:W-:Y:S01]  /*a5b0*/  ISETP.GT.AND P1, PT, R0, 0x29, P0 ;  /* 0x000000290000780c */ /* 0x000fe20000724270 */
[----:B0-----:R-:W-:Y:S02]  /*a5c0*/  @P2 IMAD.MOV.U32 R6, RZ, RZ, R14 ;  /* 0x000000ffff062224 */ /* 0x001fe400078e000e */
[----:B------:R-:W-:-:S05]  /*a5d0*/  @P2 IMAD.MOV.U32 R7, RZ, RZ, R15 ;  /* 0x000000ffff072224 */ /* 0x000fca00078e000f */
        /* <DEDUP_REMOVED lines=15> */
[----:B------:R-:W-:Y:S01]  /*a6d0*/  ISETP.GT.AND P1, PT, R0, 0x31, P3 ;  /* 0x000000310000780c */ /* 0x000fe20001f24270 */
[----:B0-----:R-:W-:Y:S01]  /*a6e0*/  @P2 IMAD.MOV.U32 R6, RZ, RZ, R14 ;  /* 0x000000ffff062224 */ /* 0x001fe200078e000e */
[----:B------:R-:W-:-:S07]  /*a6f0*/  @P2 MOV R7, R15 ;  /* 0x0000000f00072202 */ /* 0x000fce0000000f00 */
[----:B------:R-:W-:Y:S01]  /*a700*/  @P4 STG.E.U16 desc[UR36][R4.64+0x62], R49 ;  /* 0x0000623104004986 */ /* 0x000fe2000c101524 */
[----:B------:R-:W-:-:S03]  /*a710*/  ISETP.GT.AND P4, PT, R0, 0x39, P0 ;  /* 0x000000390000780c */ /* 0x000fc60000784270 */
[----:B------:R0:W-:Y:S01]  /*a720*/  @P2 STG.E.U16 desc[UR36][R6.64+0x60], R50 ;  /* 0x0000603206002986 */ /* 0x0001e2000c101524 */
[----:B------:R-:W-:Y:S01]  /*a730*/  ISETP.GT.AND P2, PT, R0, 0x38, P0 ;  /* 0x000000380000780c */ /* 0x000fe20000744270 */
[----:B0-----:R-:W-:Y:S02]  /*a740*/  @P1 IMAD.MOV.U32 R6, RZ, RZ, R14 ;  /* 0x000000ffff061224 */ /* 0x001fe400078e000e */
[----:B------:R-:W-:-:S05]  /*a750*/  @P1 IMAD.MOV.U32 R7, RZ, RZ, R15 ;  /* 0x000000ffff071224 */ /* 0x000fca00078e000f */
[----:B------:R0:W-:Y:S01]  /*a760*/  @P1 STG.E.U16 desc[UR36][R6.64+0x62], R51 ;  /* 0x0000623306001986 */ /* 0x0001e2000c101524 */
[----:B------:R-:W-:-:S04]  /*a770*/  ISETP.GT.AND P1, PT, R0, 0x38, P3 ;  /* 0x000000380000780c */ /* 0x000fc80001f24270 */
[----:B------:R-:W-:Y:S01]  /*a780*/  @P2 STG.E.U16 desc[UR36][R4.64+0x70], R52 ;  /* 0x0000703404002986 */ /* 0x000fe2000c101524 */
[----:B------:R-:W-:-:S03]  /*a790*/  ISETP.GT.AND P2, PT, R0, 0x39, P3 ;  /* 0x000000390000780c */ /* 0x000fc60001f44270 */
[----:B------:R-:W-:Y:S01]  /*a7a0*/  @P4 STG.E.U16 desc[UR36][R4.64+0x72], R53 ;  /* 0x0000723504004986 */ /* 0x000fe2000c101524 */
[----:B------:R-:W-:-:S04]  /*a7b0*/  ISETP.GT.AND P4, PT, R0, 0x40, P0 ;  /* 0x000000400000780c */ /* 0x000fc80000784270 */
        /* <DEDUP_REMOVED lines=24> */
[----:B0-----:R-:W-:Y:S01]  /*a940*/  @P4 MOV R6, R14 ;  /* 0x0000000e00064202 */ /* 0x001fe20000000f00 */
        /* <DEDUP_REMOVED lines=26> */
[----:B------:R-:W-:Y:S02]  /*aaf0*/  ISETP.GT.AND P2, PT, R0, 0x61, P0 ;  /* 0x000000610000780c */ /* 0x000fe40000744270 */
[----:B0-----:R-:W-:Y:S01]  /*ab00*/  @P1 MOV R6, R14 ;  /* 0x0000000e00061202 */ /* 0x001fe20000000f00 */
        /* <DEDUP_REMOVED lines=17> */
[----:B0-----:R-:W-:Y:S02]  /*ac20*/  @P1 IMAD.MOV.U32 R6, RZ, RZ, R14 ;  /* 0x000000ffff061224 */ /* 0x001fe400078e000e */
[----:B------:R-:W-:-:S06]  /*ac30*/  @P1 IMAD.MOV.U32 R7, RZ, RZ, R15 ;  /* 0x000000ffff071224 */ /* 0x000fcc00078e000f */
        /* <DEDUP_REMOVED lines=9> */
[----:B------:R-:W-:Y:S02]  /*acd0*/  ISETP.GT.AND P1, PT, R0, 0x71, P3 ;  /* 0x000000710000780c */ /* 0x000fe40001f24270 */
[----:B0-----:R-:W-:Y:S01]  /*ace0*/  @P4 MOV R6, R14 ;  /* 0x0000000e00064202 */ /* 0x001fe20000000f00 */
[----:B------:R-:W-:-:S05]  /*acf0*/  @P4 IMAD.MOV.U32 R7, RZ, RZ, R15 ;  /* 0x000000ffff074224 */ /* 0x000fca00078e000f */
[----:B------:R-:W-:Y:S01]  /*ad00*/  @P2 STG.E.U16 desc[UR36][R4.64+0xe2], R81 ;  /* 0x0000e25104002986 */ /* 0x000fe2000c101524 */
[C---:B------:R-:W-:Y:S02]  /*ad10*/  ISETP.GT.AND P2, PT, R0.reuse, 0x78, P0 ;  /* 0x000000780000780c */ /* 0x040fe40000744270 */
[C---:B------:R-:W-:Y:S01]  /*ad20*/  ISETP.GT.AND P0, PT, R0.reuse, 0x79, P0 ;  /* 0x000000790000780c */ /* 0x040fe20000704270 */
[----:B------:R0:W-:Y:S01]  /*ad30*/  @P4 STG.E.U16 desc[UR36][R6.64+0xe0], R82 ;  /* 0x0000e05206004986 */ /* 0x0001e2000c101524 */
[C---:B------:R-:W-:Y:S02]  /*ad40*/  ISETP.GT.AND P4, PT, R0.reuse, 0x78, P3 ;  /* 0x000000780000780c */ /* 0x040fe40001f84270 */
[----:B------:R-:W-:Y:S01]  /*ad50*/  ISETP.GT.AND P3, PT, R0, 0x79, P3 ;  /* 0x000000790000780c */ /* 0x000fe20001f64270 */
[----:B0-----:R-:W-:Y:S02]  /*ad60*/  @P1 IMAD.MOV.U32 R6, RZ, RZ, R14 ;  /* 0x000000ffff061224 */ /* 0x001fe400078e000e */
[----:B------:R-:W-:-:S05]  /*ad70*/  @P1 IMAD.MOV.U32 R7, RZ, RZ, R15 ;  /* 0x000000ffff071224 */ /* 0x000fca00078e000f */
[----:B------:R-:W-:Y:S04]  /*ad80*/  @P1 STG.E.U16 desc[UR36][R6.64+0xe2], R83 ;  /* 0x0000e25306001986 */ /* 0x000fe8000c101524 */
[----:B------:R-:W-:Y:S04]  /*ad90*/  @P2 STG.E.U16 desc[UR36][R4.64+0xf0], R84 ;  /* 0x0000f05404002986 */ /* 0x000fe8000c101524 */
[----:B------:R0:W-:Y:S02]  /*ada0*/  @P0 STG.E.U16 desc[UR36][R4.64+0xf2], R85 ;  /* 0x0000f25504000986 */ /* 0x0001e4000c101524 */
[----:B0-----:R-:W-:-:S02]  /*adb0*/  @P4 IMAD.MOV.U32 R4, RZ, RZ, R14 ;  /* 0x000000ffff044224 */ /* 0x001fc400078e000e */
[----:B------:R-:W-:-:S05]  /*adc0*/  @P4 IMAD.MOV.U32 R5, RZ, RZ, R15 ;  /* 0x000000ffff054224 */ /* 0x000fca00078e000f */
[----:B------:R0:W-:Y:S04]  /*add0*/  @P4 STG.E.U16 desc[UR36][R4.64+0xf0], R86 ;  /* 0x0000f05604004986 */ /* 0x0001e8000c101524 */
[----:B------:R0:W-:Y:S02]  /*ade0*/  @P3 STG.E.U16 desc[UR36][R14.64+0xf2], R87 ;  /* 0x0000f2570e003986 */ /* 0x0001e4000c101524 */
.L_x_284:
[----:B------:R-:W-:Y:S05]  /*adf0*/  BSYNC B0 ;  /* 0x0000000000007941 */ /* 0x000fea0003800000 */
.L_x_32:
[----:B------:R-:W-:Y:S01]  /*ae00*/  ULDC UR4, c[0x0][0xc] ;  /* 0x0000030000047ab9 */ /* 0x000fe20000000800 */
[----:B------:R-:W-:Y:S01]  /*ae10*/  ULDC UR5, c[0x0][0x10] ;  /* 0x0000040000057ab9 */ /* 0x000fe20000000800 */
[----:B0-----:R-:W0:Y:S01]  /*ae20*/  LDC R5, c[0x0][0x14] ;  /* 0x00000500ff057b82 */ /* 0x001e220000000800 */
[----:B------:R-:W-:Y:S01]  /*ae30*/  UIMAD.WIDE.U32 UR4, UR4, UR5, URZ ;  /* 0x00000005040472a5 */ /* 0x000fe2000f8e003f */
[----:B------:R-:W-:Y:S01]  /*ae40*/  PRMT R0, RZ, 0x7610, R0 ;  /* 0x00007610ff007816 */ /* 0x000fe20000000000 */
[----:B------:R-:W-:Y:S02]  /*ae50*/  IMAD.MOV.U32 R153, RZ, RZ, -0x1 ;  /* 0xffffffffff997424 */ /* 0x000fe400078e00ff */
[----:B------:R-:W-:Y:S02]  /*ae60*/  IMAD.MOV.U32 R23, RZ, RZ, -0x1 ;  /* 0xffffffffff177424 */ /* 0x000fe400078e00ff */
[----:B0-----:R-:W-:-:S04]  /*ae70*/  IMAD.WIDE.U32 R16, R5, UR4, R16 ;  /* 0x0000000405107c25 */ /* 0x001fc8000f8e0010 */
[----:B------:R-:W-:Y:S01]  /*ae80*/  IMAD R5, R5, UR5, RZ ;  /* 0x0000000505057c24 */ /* 0x000fe2000f8e02ff */
[----:B------:R-:W-:Y:S02]  /*ae90*/  ULDC.64 UR4, c[0x0][0x650] ;  /* 0x0001940000047ab9 */ /* 0x000fe40000000a00 */
[----:B------:R-:W-:Y:S01]  /*aea0*/  ISETP.GE.U32.AND P0, PT, R16, UR4, PT ;  /* 0x0000000410007c0c */ /* 0x000fe2000bf06070 */
[----:B------:R-:W-:-:S05]  /*aeb0*/  IMAD.IADD R17, R17, 0x1, R5 ;  /* 0x0000000111117824 */ /* 0x000fca00078e0205 */
[----:B------:R-:W-:-:S13]  /*aec0*/  ISETP.GE.U32.AND.EX P0, PT, R17, UR5, PT, P0 ;  /* 0x0000000511007c0c */ /* 0x000fda000bf06100 */
[----:B------:R-:W-:Y:S05]  /*aed0*/  @P0 BRA `(.L_x_285) ;  /* 0x0000000400640947 */ /* 0x000fea0003800000 */
[----:B------:R-:W0:Y:S01]  /*aee0*/  S2R R12, SR_CTAID.X ;  /* 0x00000000000c7919 */ /* 0x000e220000002500 */
[----:B------:R-:W3:Y:S01]  /*aef0*/  LDC.64 R10, c[0x0][0x628] ;  /* 0x00018a00ff0a7b82 */ /* 0x000ee20000000a00 */
[----:B------:R-:W-:Y:S01]  /*af00*/  ULDC UR4, c[0x0][0x150] ;  /* 0x0000540000047ab9 */ /* 0x000fe20000000800 */
[----:B-12---:R-:W-:Y:S01]  /*af10*/  IMAD.MOV.U32 R8, RZ, RZ, R16 ;  /* 0x000000ffff087224 */ /* 0x006fe200078e0010 */
[----:B------:R-:W1:Y:S01]  /*af20*/  S2R R24, SR_CTAID.Y ;  /* 0x0000000000187919 */ /* 0x000e620000002600 */
[----:B------:R-:W-:-:S04]  /*af30*/  MOV R9, R17 ;  /* 0x0000001100097202 */ /* 0x000fc80000000f00 */
[----:B------:R-:W2:Y:S08]  /*af40*/  LDC R21, c[0x0][0x144] ;  /* 0x00005100ff157b82 */ /* 0x000eb00000000800 */
[----:B------:R-:W1:Y:S08]  /*af50*/  LDC R0, c[0x0][0x630] ;  /* 0x00018c00ff007b82 */ /* 0x000e700000000800 */
[----:B------:R-:W1:Y:S01]  /*af60*/  LDC.64 R14, c[0x0][0x620] ;  /* 0x00018800ff0e7b82 */ /* 0x000e620000000a00 */
[----:B---3--:R-:W-:-:S04]  /*af70*/  ISETP.NE.U32.AND P0, PT, R10, RZ, PT ;  /* 0x000000ff0a00720c */ /* 0x008fc80003f05070 */
[----:B------:R-:W-:Y:S02]  /*af80*/  ISETP.NE.AND.EX P0, PT, R11, RZ, PT, P0 ;  /* 0x000000ff0b00720c */ /* 0x000fe40003f05300 */
[----:B0-----:R-:W-:-:S05]  /*af90*/  I2FP.F32.U32 R3, R12 ;  /* 0x0000000c00037245 */ /* 0x001fca0000201000 */
[----:B------:R-:W-:-:S04]  /*afa0*/  FMUL R3, R3, UR4 ;  /* 0x0000000403037c20 */ /* 0x000fc80008400000 */
[----:B------:R0:W3:Y:S02]  /*afb0*/  F2I.U32.TRUNC.NTZ R20, R3 ;  /* 0x0000000300147305 */ /* 0x0000e4000020f000 */
[----:B--2---:R-:W-:Y:S05]  /*afc0*/  @!P0 BRA `(.L_x_286) ;  /* 0x0000000000288947 */ /* 0x004fea0003800000 */
[----:B0-----:R-:W0:Y:S02]  /*afd0*/  LDC R3, c[0x0][0x634] ;  /* 0x00018d00ff037b82 */ /* 0x001e240000000800 */
[----:B0-----:R-:W-:-:S05]  /*afe0*/  IADD3 R3, P0, R16, R3, RZ ;  /* 0x0000000310037210 */ /* 0x001fca0007f1e0ff */
        /* <DEDUP_REMOVED lines=8> */
.L_x_286:
[----:B------:R-:W2:Y:S01]  /*b070*/  LDC.64 R30, c[0x0][0x640] ;  /* 0x00019000ff1e7b82 */ /* 0x000ea20000000a00 */
[-CC-:B-1----:R-:W-:Y:S01]  /*b080*/  SHF.R.U64 R23, R8, R0.reuse, R9.reuse ;  /* 0x0000000008177219 */ /* 0x182fe20000001209 */
[----:B---3--:R-:W-:Y:S01]  /*b090*/  IMAD.MOV R20, RZ, RZ, -R20 ;  /* 0x000000ffff147224 */ /* 0x008fe200078e0a14 */
[----:B------:R-:W-:Y:S01]  /*b0a0*/  SHF.R.U32.HI R0, RZ, R0, R9 ;  /* 0x00000000ff007219 */ /* 0x000fe20000011609 */
[----:B------:R-:W-:Y:S01]  /*b0b0*/  ULDC UR4, c[0x0][0x154] ;  /* 0x0000550000047ab9 */ /* 0x000fe20000000800 */
[----:B0-----:R-:W-:Y:S01]  /*b0c0*/  IADD3 R3, P0, RZ, -R23, RZ ;  /* 0x80000017ff037210 */ /* 0x001fe20007f1e0ff */
[----:B------:R-:W-:Y:S02]  /*b0d0*/  IMAD R26, R21, R20, R12 ;  /* 0x00000014151a7224 */ /* 0x000fe400078e020c */
[----:B------:R-:W0:Y:S01]  /*b0e0*/  LDC R6, c[0x0][0x618] ;  /* 0x00018600ff067b82 */ /* 0x000e220000000800 */
[----:B------:R-:W-:Y:S02]  /*b0f0*/  IMAD.MOV.U32 R7, RZ, RZ, 0x1 ;  /* 0x00000001ff077424 */ /* 0x000fe400078e00ff */
[----:B------:R-:W-:-:S04]  /*b100*/  IMAD.X R5, RZ, RZ, ~R0, P0 ;  /* 0x000000ffff057224 */ /* 0x000fc800000e0e00 */
[-C--:B------:R-:W-:Y:S01]  /*b110*/  IMAD R0, R5, R14.reuse, RZ ;  /* 0x0000000e05007224 */ /* 0x080fe200078e02ff */
[----:B------:R-:W1:Y:S01]  /*b120*/  LDC R8, c[0x0][0x608] ;  /* 0x00018200ff087b82 */ /* 0x000e620000000800 */
[----:B------:R-:W-:-:S04]  /*b130*/  IMAD.WIDE.U32 R4, R3, R14, R16 ;  /* 0x0000000e03047225 */ /* 0x000fc800078e0010 */
[----:B------:R-:W-:Y:S01]  /*b140*/  IMAD R3, R3, R15, R0 ;  /* 0x0000000f03037224 */ /* 0x000fe200078e0200 */
[----:B------:R-:W-:Y:S02]  /*b150*/  I2FP.F32.U32 R0, R24 ;  /* 0x0000001800007245 */ /* 0x000fe40000201000 */
[----:B------:R-:W3:Y:S01]  /*b160*/  LDC R28, c[0x0][0x658] ;  /* 0x00019600ff1c7b82 */ /* 0x000ee20000000800 */
[----:B------:R-:W-:Y:S01]  /*b170*/  IMAD.IADD R3, R5, 0x1, R3 ;  /* 0x0000000105037824 */ /* 0x000fe200078e0203 */
[----:B--2---:R-:W-:Y:S01]  /*b180*/  ISETP.NE.U32.AND P0, PT, R30, RZ, PT ;  /* 0x000000ff1e00720c */ /* 0x004fe20003f05070 */
[----:B------:R-:W-:Y:S01]  /*b190*/  FMUL R0, R0, UR4 ;  /* 0x0000000400007c20 */ /* 0x000fe20008400000 */
[----:B------:R-:W-:Y:S02]  /*b1a0*/  IMAD.MOV.U32 R5, RZ, RZ, -0x1 ;  /* 0xffffffffff057424 */ /* 0x000fe400078e00ff */
[----:B------:R-:W-:Y:S01]  /*b1b0*/  ISETP.NE.AND.EX P0, PT, R31, RZ, PT, P0 ;  /* 0x000000ff1f00720c */ /* 0x000fe20003f05300 */
[----:B------:R2:W2:Y:S01]  /*b1c0*/  F2I.U32.TRUNC.NTZ R14, R0 ;  /* 0x00000000000e7305 */ /* 0x0004a2000020f000 */
[----:B------:R-:W2:Y:S01]  /*b1d0*/  LDC R15, c[0x0][0x148] ;  /* 0x00005200ff0f7b82 */ /* 0x000ea20000000800 */
[----:B0-----:R-:W-:-:S02]  /*b1e0*/  SHF.R.U64 R12, R4, R6, R3 ;  /* 0x00000006040c7219 */ /* 0x001fc40000001203 */
[----:B------:R-:W-:-:S05]  /*b1f0*/  SHF.R.U32.HI R3, RZ, R6, R3 ;  /* 0x00000006ff037219 */ /* 0x000fca0000011603 */
[----:B------:R-:W0:Y:S01]  /*b200*/  LDC R20, c[0x0][0x600] ;  /* 0x00018000ff147b82 */ /* 0x000e220000000800 */
[-CC-:B-1----:R-:W-:Y:S02]  /*b210*/  SHF.R.U64 R10, R12, R8.reuse, R3.reuse ;  /* 0x000000080c0a7219 */ /* 0x182fe40000001203 */
[----:B------:R-:W-:-:S05]  /*b220*/  SHF.R.U32.HI R3, RZ, R8, R3 ;  /* 0x00000008ff037219 */ /* 0x000fca0000011603 */
[----:B------:R-:W1:Y:S01]  /*b230*/  LDC R25, c[0x0][0x648] ;  /* 0x00019200ff197b82 */ /* 0x000e620000000800 */
[-C--:B---3--:R-:W-:Y:S02]  /*b240*/  SHF.L.U32 R4, R5, R28.reuse, RZ ;  /* 0x0000001c05047219 */ /* 0x088fe400000006ff */
[-CC-:B------:R-:W-:Y:S02]  /*b250*/  SHF.R.U64 R13, R10, R28.reuse, R3.reuse ;  /* 0x0000001c0a0d7219 */ /* 0x180fe40000001203 */
[----:B------:R-:W-:Y:S02]  /*b260*/  SHF.R.U32.HI R5, RZ, R28, R3 ;  /* 0x0000001cff057219 */ /* 0x000fe40000011603 */
[----:B------:R-:W-:Y:S01]  /*b270*/  LOP3.LUT R21, RZ, R4, RZ, 0x33, !PT ;  /* 0x00000004ff157212 */ /* 0x000fe200078e33ff */
[----:B------:R-:W3:Y:S01]  /*b280*/  LDC R27, c[0x0][0x638] ;  /* 0x00018e00ff1b7b82 */ /* 0x000ee20000000800 */
[----:B------:R-:W-:Y:S01]  /*b290*/  SHF.L.U32 R28, R7, R28, RZ ;  /* 0x0000001c071c7219 */ /* 0x000fe200000006ff */
[----:B------:R-:W-:-:S06]  /*b2a0*/  IMAD.MOV.U32 R4, RZ, RZ, R13 ;  /* 0x000000ffff047224 */ /* 0x000fcc00078e000d */
[----:B------:R-:W0:Y:S01]  /*b2b0*/  LDC R29, c[0x0][0x610] ;  /* 0x00018400ff1d7b82 */ /* 0x000e220000000800 */
[----:B------:R-:W-:Y:S05]  /*b2c0*/  @!P0 BRA `(.L_x_287) ;  /* 0x0000000000288947 */ /* 0x000fea0003800000 */
[----:B--2---:R-:W2:Y:S02]  /*b2d0*/  LDC R0, c[0x0][0x64c] ;  /* 0x00019300ff007b82 */ /* 0x004ea40000000800 */
[----:B--2---:R-:W-:-:S04]  /*b2e0*/  IADD3 R3, P0, R13, R0, RZ ;  /* 0x000000000d037210 */ /* 0x004fc80007f1e0ff */
        /* <DEDUP_REMOVED lines=8> */
.L_x_287:
[----:B------:R-:W-:Y:S01]  /*b370*/  ISETP.NE.AND P0, PT, R2, 0x1, PT ;  /* 0x000000010200780c */ /* 0x000fe20003f05270 */
[----:B--2---:R-:W-:Y:S01]  /*b380*/  IMAD.MOV R14, RZ, RZ, -R14 ;  /* 0x000000ffff0e7224 */ /* 0x004fe200078e0a0e */
[----:B-1----:R-:W-:Y:S01]  /*b390*/  SHF.R.U64 R0, R4, R25, R5 ;  /* 0x0000001904007219 */ /* 0x002fe20000001205 */
[----:B0-----:R-:W-:Y:S01]  /*b3a0*/  VIADD R5, R20, 0xffffffff ;  /* 0xffffffff14057836 */ /* 0x001fe20000000000 */
[----:B------:R-:W-:Y:S01]  /*b3b0*/  LOP3.LUT R3, R10, R21, RZ, 0xc0, !PT ;  /* 0x000000150a037212 */ /* 0x000fe200078ec0ff */
[----:B------:R-:W-:Y:S02]  /*b3c0*/  IMAD.MOV.U32 R6, RZ, RZ, 0x1 ;  /* 0x00000001ff067424 */ /* 0x000fe400078e00ff */
[----:B------:R-:W-:Y:S01]  /*b3d0*/  IMAD.MOV R4, RZ, RZ, -R0 ;  /* 0x000000ffff047224 */ /* 0x000fe200078e0a00 */
[----:B------:R-:W-:Y:S01]  /*b3e0*/  LOP3.LUT R5, R12, R5, RZ, 0xc0, !PT ;  /* 0x000000050c057212 */ /* 0x000fe200078ec0ff */
[----:B------:R-:W-:Y:S02]  /*b3f0*/  IMAD R3, R28, R0, R3 ;  /* 0x000000001c037224 */ /* 0x000fe400078e0203 */
[----:B---3--:R-:W-:-:S02]  /*b400*/  IMAD R0, R4, R27, R13 ;  /* 0x0000001b04007224 */ /* 0x008fc400078e020d */
[----:B------:R-:W-:Y:S02]  /*b410*/  @P0 IMAD R26, R15, R14, R24 ;  /* 0x0000000e0f1a0224 */ /* 0x000fe400078e0218 */
[----:B------:R-:W-:Y:S01]  /*b420*/  IMAD R4, R0, R20, R5 ;  /* 0x0000001400047224 */ /* 0x000fe200078e0205 */
[----:B------:R-:W-:Y:S01]  /*b430*/  PRMT R0, R6, 0x7610, R0 ;  /* 0x0000761006007816 */ /* 0x000fe20000000000 */
[----:B------:R-:W-:-:S05]  /*b440*/  IMAD R3, R3, R29, R26 ;  /* 0x0000001d03037224 */ /* 0x000fca00078e021a */
[----:B------:R-:W-:Y:S02]  /*b450*/  SEL R153, R4, R3, !P0 ;  /* 0x0000000304997207 */ /* 0x000fe40004000000 */
[----:B------:R-:W-:-:S07]  /*b460*/  SEL R3, R3, R4, !P0 ;  /* 0x0000000403037207 */ /* 0x000fce0004000000 */
.L_x_285:
[----:B------:R-:W-:Y:S01]  /*b470*/  LOP3.LUT P0, RZ, R0, 0xff, RZ, 0xc0, !PT ;  /* 0x000000ff00ff7812 */ /* 0x000fe2000780c0ff */
[----:B------:R-:W-:-:S12]  /*b480*/  IMAD.MOV.U32 R152, RZ, RZ, R3 ;  /* 0x000000ffff987224 */ /* 0x000fd800078e0003 */
[----:B------:R-:W-:Y:S05]  /*b490*/  @P0 BRA `(.L_x_288) ;  /* 0xffffff5c002c0947 */ /* 0x000fea000383ffff */
[----:B------:R-:W-:Y:S05]  /*b4a0*/  EXIT ;  /* 0x000000000000794d */ /* 0x000fea0003800000 */
.L_x_7:
[----:B0-----:R-:W-:Y:S01]  /*b4b0*/  ULDC.64 UR4, c[0x0][0x650] ;  /* 0x0001940000047ab9 */ /* 0x001fe20000000a00 */
[----:B------:R-:W-:Y:S01]  /*b4c0*/  PRMT R8, RZ, 0x7610, R8 ;  /* 0x00007610ff087816 */ /* 0x000fe20000000008 */
[----:B------:R-:W-:Y:S01]  /*b4d0*/  IMAD.MOV.U32 R13, RZ, RZ, -0x1 ;  /* 0xffffffffff0d7424 */ /* 0x000fe200078e00ff */
[----:B------:R-:W-:Y:S01]  /*b4e0*/  ISETP.GE.U32.AND P0, PT, R16, UR4, PT ;  /* 0x0000000410007c0c */ /* 0x000fe2000bf06070 */
[----:B------:R-:W-:Y:S01]  /*b4f0*/  IMAD.MOV.U32 R7, RZ, RZ, -0x1 ;  /* 0xffffffffff077424 */ /* 0x000fe200078e00ff */
[----:B------:R-:W-:Y:S02]  /*b500*/  MOV R6, 0xffffffff ;  /* 0xffffffff00067802 */ /* 0x000fe40000000f00 */
        /* <DEDUP_REMOVED lines=20> */
.L_x_290:
[----:B------:R-:W0:Y:S01]  /*b650*/  LDC.64 R26, c[0x0][0x640] ;  /* 0x00019000ff1a7b82 */ /* 0x000e220000000a00 */
[-CC-:B------:R-:W-:Y:S01]  /*b660*/  SHF.R.U64 R20, R12, R8.reuse, R13.reuse ;  /* 0x000000080c147219 */ /* 0x180fe2000000120d */
[----:B------:R-:W-:Y:S01]  /*b670*/  IMAD.MOV.U32 R30, RZ, RZ, 0x1 ;  /* 0x00000001ff1e7424 */ /* 0x000fe200078e00ff */
[----:B------:R-:W-:Y:S02]  /*b680*/  SHF.R.U32.HI R6, RZ, R8, R13 ;  /* 0x00000008ff067219 */ /* 0x000fe4000001160d */
[----:B------:R-:W-:-:S03]  /*b690*/  IADD3 R11, P0, RZ, -R20, RZ ;  /* 0x80000014ff0b7210 */ /* 0x000fc60007f1e0ff */
[----:B------:R-:W1:Y:S02]  /*b6a0*/  LDC R10, c[0x0][0x618] ;  /* 0x00018600ff0a7b82 */ /* 0x000e640000000800 */
[----:B------:R-:W-:-:S04]  /*b6b0*/  IMAD.X R7, RZ, RZ, ~R6, P0 ;  /* 0x000000ffff077224 */ /* 0x000fc800000e0e06 */
[-C--:B------:R-:W-:Y:S02]  /*b6c0*/  IMAD R8, R7, R22.reuse, RZ ;  /* 0x0000001607087224 */ /* 0x080fe400078e02ff */
[----:B------:R-:W2:Y:S01]  /*b6d0*/  LDC R12, c[0x0][0x608] ;  /* 0x00018200ff0c7b82 */ /* 0x000ea20000000800 */
[----:B------:R-:W-:-:S04]  /*b6e0*/  IMAD.WIDE.U32 R6, R11, R22, R16 ;  /* 0x000000160b067225 */ /* 0x000fc800078e0010 */
[----:B------:R-:W-:-:S03]  /*b6f0*/  IMAD R11, R11, R23, R8 ;  /* 0x000000170b0b7224 */ /* 0x000fc600078e0208 */
[----:B------:R-:W3:Y:S01]  /*b700*/  LDC R25, c[0x0][0x658] ;  /* 0x00019600ff197b82 */ /* 0x000ee20000000800 */
[----:B0-----:R-:W-:Y:S01]  /*b710*/  ISETP.NE.U32.AND P0, PT, R26, RZ, PT ;  /* 0x000000ff1a00720c */ /* 0x001fe20003f05070 */
[----:B------:R-:W-:-:S03]  /*b720*/  IMAD.IADD R7, R7, 0x1, R11 ;  /* 0x0000000107077824 */ /* 0x000fc600078e020b */
[----:B------:R-:W-:-:S03]  /*b730*/  ISETP.NE.AND.EX P0, PT, R27, RZ, PT, P0 ;  /* 0x000000ff1b00720c */ /* 0x000fc60003f05300 */
[----:B------:R-:W0:Y:S01]  /*b740*/  LDC R23, c[0x0][0x600] ;  /* 0x00018000ff177b82 */ /* 0x000e220000000800 */
[-CC-:B-1----:R-:W-:Y:S02]  /*b750*/  SHF.R.U64 R8, R6, R10.reuse, R7.reuse ;  /* 0x0000000a06087219 */ /* 0x182fe40000001207 */
[----:B------:R-:W-:Y:S01]  /*b760*/  SHF.R.U32.HI R7, RZ, R10, R7 ;  /* 0x0000000aff077219 */ /* 0x000fe20000011607 */
[----:B------:R-:W-:-:S04]  /*b770*/  IMAD.MOV.U32 R10, RZ, RZ, -0x1 ;  /* 0xffffffffff0a7424 */ /* 0x000fc800078e00ff */
[----:B------:R-:W1:Y:S01]  /*b780*/  LDC R24, c[0x0][0x648] ;  /* 0x00019200ff187b82 */ /* 0x000e620000000800 */
[-CC-:B--2---:R-:W-:Y:S02]  /*b790*/  SHF.R.U64 R21, R8, R12.reuse, R7.reuse ;  /* 0x0000000c08157219 */ /* 0x184fe40000001207 */
[----:B------:R-:W-:-:S05]  /*b7a0*/  SHF.R.U32.HI R6, RZ, R12, R7 ;  /* 0x0000000cff067219 */ /* 0x000fca0000011607 */
[----:B------:R-:W2:Y:S01]  /*b7b0*/  LDC R28, c[0x0][0x638] ;  /* 0x00018e00ff1c7b82 */ /* 0x000ea20000000800 */
[-C--:B---3--:R-:W-:Y:S02]  /*b7c0*/  SHF.L.U32 R10, R10, R25.reuse, RZ ;  /* 0x000000190a0a7219 */ /* 0x088fe400000006ff */
[-CC-:B------:R-:W-:Y:S02]  /*b7d0*/  SHF.R.U64 R22, R21, R25.reuse, R6.reuse ;  /* 0x0000001915167219 */ /* 0x180fe40000001206 */
[----:B------:R-:W-:Y:S02]  /*b7e0*/  SHF.R.U32.HI R7, RZ, R25, R6 ;  /* 0x00000019ff077219 */ /* 0x000fe40000011606 */
[----:B------:R-:W-:Y:S01]  /*b7f0*/  LOP3.LUT R32, RZ, R10, RZ, 0x33, !PT ;  /* 0x0000000aff207212 */ /* 0x000fe200078e33ff */
[----:B------:R-:W3:Y:S01]  /*b800*/  LDC R29, c[0x0][0x610] ;  /* 0x00018400ff1d7b82 */ /* 0x000ee20000000800 */
[----:B------:R-:W-:Y:S01]  /*b810*/  MOV R6, R22 ;  /* 0x0000001600067202 */ /* 0x000fe20000000f00 */
[----:B------:R-:W-:Y:S06]  /*b820*/  @!P0 BRA `(.L_x_291) ;  /* 0x0000000000288947 */ /* 0x000fec0003800000 */
        /* <DEDUP_REMOVED lines=10> */
.L_x_291:
[----:B------:R-:W-:Y:S01]  /*b8d0*/  ISETP.NE.AND P0, PT, R2, 0x1, PT ;  /* 0x000000010200780c */ /* 0x000fe20003f05270 */
[----:B0-----:R-:W-:Y:S01]  /*b8e0*/  VIADD R11, R23, 0xffffffff ;  /* 0xffffffff170b7836 */ /* 0x001fe20000000000 */
[----:B-1----:R-:W-:Y:S02]  /*b8f0*/  SHF.R.U64 R6, R6, R24, R7 ;  /* 0x0000001806067219 */ /* 0x002fe40000001207 */
[----:B------:R-:W-:Y:S02]  /*b900*/  SHF.L.U32 R30, R30, R25, RZ ;  /* 0x000000191e1e7219 */ /* 0x000fe400000006ff */
[----:B------:R-:W-:Y:S01]  /*b910*/  LOP3.LUT R5, R21, R32, RZ, 0xc0, !PT ;  /* 0x0000002015057212 */ /* 0x000fe200078ec0ff */
[----:B------:R-:W-:-:S04]  /*b920*/  IMAD.MOV R7, RZ, RZ, -R6 ;  /* 0x000000ffff077224 */ /* 0x000fc800078e0a06 */
[----:B------:R-:W-:Y:S01]  /*b930*/  IMAD R6, R30, R6, R5 ;  /* 0x000000061e067224 */ /* 0x000fe200078e0205 */
[----:B------:R-:W-:Y:S01]  /*b940*/  LOP3.LUT R5, R8, R11, RZ, 0xc0, !PT ;  /* 0x0000000b08057212 */ /* 0x000fe200078ec0ff */
[----:B------:R-:W-:Y:S02]  /*b950*/  @P0 IMAD R3, R9, R14, R4 ;  /* 0x0000000e09030224 */ /* 0x000fe400078e0204 */
[----:B--2---:R-:W-:Y:S02]  /*b960*/  IMAD R4, R7, R28, R22 ;  /* 0x0000001c07047224 */ /* 0x004fe400078e0216 */
[----:B---3--:R-:W-:Y:S02]  /*b970*/  IMAD R3, R6, R29, R3 ;  /* 0x0000001d06037224 */ /* 0x008fe400078e0203 */
[----:B------:R-:W-:Y:S02]  /*b980*/  IMAD R4, R4, R23, R5 ;  /* 0x0000001704047224 */ /* 0x000fe400078e0205 */
[----:B------:R-:W-:-:S02]  /*b990*/  IMAD.MOV.U32 R8, RZ, RZ, 0x1 ;  /* 0x00000001ff087424 */ /* 0x000fc400078e00ff */
[----:B------:R-:W-:Y:S01]  /*b9a0*/  IMAD.MOV.U32 R6, RZ, RZ, R20 ;  /* 0x000000ffff067224 */ /* 0x000fe200078e0014 */
[----:B------:R-:W-:Y:S02]  /*b9b0*/  SEL R7, R4, R3, !P0 ;  /* 0x0000000304077207 */ /* 0x000fe40004000000 */
[----:B------:R-:W-:-:S07]  /*b9c0*/  SEL R13, R3, R4, !P0 ;  /* 0x00000004030d7207 */ /* 0x000fce0004000000 */
.L_x_289:
[----:B------:R-:W-:-:S08]  /*b9d0*/  NOP ;  /* 0x0000000000007918 */ /* 0x000fd00000000000 */
[----:B------:R-:W0:-:S00]  /*b9e0*/  USETMAXREG.DEALLOC.CTAPOOL 0x28 ;  /* 0x00000028000079c8 */ /* 0x000e0000080e0500 */
[----:B0-----:R-:W-:-:S13]  /*b9f0*/  ISETP.NE.AND P0, PT, R0, RZ, PT ;  /* 0x000000ff0000720c */ /* 0x001fda0003f05270 */
[----:B------:R-:W-:Y:S05]  /*ba00*/  @P0 EXIT ;  /* 0x000000000000094d */ /* 0x000fea0003800000 */
[----:B------:R-:W-:Y:S01]  /*ba10*/  LOP3.LUT P0, RZ, R8, 0xff, RZ, 0xc0, !PT ;  /* 0x000000ff08ff7812 */ /* 0x000fe2000780c0ff */
[----:B------:R-:W-:Y:S02]  /*ba20*/  IMAD.MOV.U32 R0, RZ, RZ, 0x1 ;  /* 0x00000001ff007424 */ /* 0x000fe400078e00ff */
[----:B------:R-:W-:-:S10]  /*ba30*/  IMAD.MOV.U32 R3, RZ, RZ, RZ ;  /* 0x000000ffff037224 */ /* 0x000fd400078e00ff */
[----:B------:R-:W-:Y:S05]  /*ba40*/  @!P0 BRA `(.L_x_292) ;  /* 0x0000000c00748947 */ /* 0x000fea0003800000 */
[----:B------:R-:W0:Y:S01]  /*ba50*/  LDC R0, c[0x0][0x28c] ;  /* 0x0000a300ff007b82 */ /* 0x000e220000000800 */
[----:B------:R-:W-:Y:S01]  /*ba60*/  ULDC UR5, c[0x0][0x658] ;  /* 0x0001960000057ab9 */ /* 0x000fe20000000800 */
[----:B------:R-:W-:Y:S01]  /*ba70*/  UMOV UR7, 0xffffffff ;  /* 0xffffffff00077882 */ /* 0x000fe20000000000 */
[----:B------:R-:W-:Y:S01]  /*ba80*/  ULDC UR6, c[0x0][0xc] ;  /* 0x0000030000067ab9 */ /* 0x000fe20000000800 */
[----:B------:R-:W-:Y:S01]  /*ba90*/  USHF.L.U32 UR9, UR7, UR5, URZ ;  /* 0x0000000507097299 */ /* 0x000fe2000800063f */
[----:B------:R-:W-:Y:S01]  /*baa0*/  BSSY B0, `(.L_x_292) ;  /* 0x00000d7000007945 */ /* 0x000fe20003800000 */
[----:B------:R-:W-:Y:S01]  /*bab0*/  UMOV UR8, 0x1 ;  /* 0x0000000100087882 */ /* 0x000fe20000000000 */
[----:B------:R-:W-:Y:S01]  /*bac0*/  ULDC UR7, c[0x0][0x10] ;  /* 0x0000040000077ab9 */ /* 0x000fe20000000800 */
[----:B------:R-:W1:Y:S01]  /*bad0*/  S2UR UR10, SR_CgaCtaId ;  /* 0x00000000000a79c3 */ /* 0x000e620000008800 */
[----:B------:R-:W-:Y:S01]  /*bae0*/  UIMAD.WIDE.U32 UR6, UR6, UR7, URZ ;  /* 0x00000007060672a5 */ /* 0x000fe2000f8e003f */
[----:B------:R-:W-:Y:S01]  /*baf0*/  IMAD.MOV.U32 R9, RZ, RZ, 0x1 ;  /* 0x00000001ff097424 */ /* 0x000fe200078e00ff */
[----:B------:R-:W-:Y:S01]  /*bb00*/  USHF.L.U32 UR5, UR8, UR5, URZ ;  /* 0x0000000508057299 */ /* 0x000fe2000800063f */
[----:B------:R-:W-:Y:S01]  /*bb10*/  LOP3.LUT R12, R19, 0x2, RZ, 0xfc, !PT ;  /* 0x00000002130c7812 */ /* 0x000fe200078efcff */
[----:B------:R-:W-:Y:S01]  /*bb20*/  ULDC UR4, c[0x0][0x600] ;  /* 0x0001800000047ab9 */ /* 0x000fe20000000800 */
[----:B------:R-:W-:Y:S01]  /*bb30*/  ULDC UR8, c[0x0][0x14] ;  /* 0x0000050000087ab9 */ /* 0x000fe20000000800 */
[----:B------:R-:W-:-:S02]  /*bb40*/  UIADD3 UR4, UR4, -0x1, URZ ;  /* 0xffffffff04047890 */ /* 0x000fc4000fffe03f */
[----:B------:R-:W-:Y:S02]  /*bb50*/  UIMAD.WIDE.U32 UR30, UR6, UR8, URZ ;  /* 0x00000008061e72a5 */ /* 0x000fe4000f8e003f */
[----:B------:R-:W-:Y:S02]  /*bb60*/  UIMAD UR7, UR7, UR8, URZ ;  /* 0x00000008070772a4 */ /* 0x000fe4000f8e023f */
[----:B------:R-:W-:Y:S02]  /*bb70*/  ULOP3.LUT UR6, URZ, UR9, URZ, 0x33, !UPT ;  /* 0x000000093f067292 */ /* 0x000fe4000f8e333f */
[----:B------:R-:W-:Y:S01]  /*bb80*/  UIADD3 UR7, UR31, UR7, URZ ;  /* 0x000000071f077290 */ /* 0x000fe2000fffe03f */
[----:B0-----:R-:W-:Y:S01]  /*bb90*/  IADD3 R0, R0, 0x7f, RZ ;  /* 0x0000007f00007810 */ /* 0x001fe20007ffe0ff */
[----:B------:R-:W-:-:S03]  /*bba0*/  ULDC.64 UR38, c[0x0][0x198] ;  /* 0x0000660000267ab9 */ /* 0x000fc60000000a00 */
[----:B------:R-:W-:-:S04]  /*bbb0*/  SHF.R.S32.HI R3, RZ, 0x1f, R0 ;  /* 0x0000001fff037819 */ /* 0x000fc80000011400 */
[----:B------:R-:W-:Y:S01]  /*bbc0*/  LEA.HI R3, R3, R0, RZ, 0x7 ;  /* 0x0000000003037211 */ /* 0x000fe200078f38ff */
[----:B------:R-:W-:Y:S02]  /*bbd0*/  IMAD.MOV.U32 R0, RZ, RZ, 0x1 ;  /* 0x00000001ff007424 */ /* 0x000fe400078e00ff */
[----:B-1----:R-:W-:Y:S01]  /*bbe0*/  IMAD.U32 R10, RZ, RZ, UR10 ;  /* 0x0000000aff0a7e24 */ /* 0x002fe2000f8e00ff */
[----:B------:R-:W-:Y:S01]  /*bbf0*/  SHF.R.S32.HI R8, RZ, 0x7, R3 ;  /* 0x00000007ff087819 */ /* 0x000fe20000011403 */
[----:B------:R-:W-:-:S04]  /*bc00*/  IMAD.MOV.U32 R3, RZ, RZ, RZ ;  /* 0x000000ffff037224 */ /* 0x000fc800078e00ff */
[----:B------:R-:W-:-:S07]  /*bc10*/  VIADD R11, R8, 0x1 ;  /* 0x00000001080b7836 */ /* 0x000fce0000000000 */
.L_x_303:
[----:B------:R-:W-:-:S03]  /*bc20*/  UMOV UR8, 0xffffffff ;  /* 0xffffffff00087882 */ /* 0x000fc60000000000 */
[----:B------:R-:W-:Y:S05]  /*bc30*/  BRA.DIV UR8, `(.L_x_293) ;  /* 0x0000000e08987947 */ /* 0x000fea000b800000 */
[----:B------:R-:W-:-:S13]  /*bc40*/  ELECT P6, URZ, PT ;  /* 0x00000000003f782f */ /* 0x000fda00038c0000 */
.L_x_312:
[----:B------:R-:W0:Y:S01]  /*bc50*/  LDC R4, c[0x0][0x28c] ;  /* 0x0000a300ff047b82 */ /* 0x000e220000000800 */
[----:B------:R-:W-:Y:S01]  /*bc60*/  BSSY B1, `(.L_x_294) ;  /* 0x0000047000017945 */ /* 0x000fe20003800000 */
[----:B0-----:R-:W-:-:S13]  /*bc70*/  ISETP.LT.OR P6, PT, R4, 0x1, !P6 ;  /* 0x000000010400780c */ /* 0x001fda00077c1670 */
[----:B------:R-:W-:Y:S05]  /*bc80*/  @P6 BRA `(.L_x_295) ;  /* 0x0000000400106947 */ /* 0x000fea0003800000 */
[----:B------:R-:W-:Y:S01]  /*bc90*/  IMAD R13, R13, 0x2, R10 ;  /* 0x000000020d0d7824 */ /* 0x000fe200078e020a */
[----:B------:R-:W-:Y:S01]  /*bca0*/  MOV R5, R0 ;  /* 0x0000000000057202 */ /* 0x000fe20000000f00 */
[----:B------:R-:W-:Y:S02]  /*bcb0*/  IMAD.SHL.U32 R15, R7, 0x80, RZ ;  /* 0x00000080070f7824 */ /* 0x000fe400078e00ff */
[----:B------:R-:W-:Y:S02]  /*bcc0*/  IMAD.MOV.U32 R21, RZ, RZ, RZ ;  /* 0x000000ffff157224 */ /* 0x000fe400078e00ff */
[----:B------:R-:W-:Y:S02]  /*bcd0*/  IMAD.MOV.U32 R4, RZ, RZ, R11 ;  /* 0x000000ffff047224 */ /* 0x000fe400078e000b */
[----:B------:R-:W-:Y:S02]  /*bce0*/  IMAD.MOV.U32 R7, RZ, RZ, R3 ;  /* 0x000000ffff077224 */ /* 0x000fe400078e0003 */
[----:B------:R-:W-:-:S07]  /*bcf0*/  IMAD.SHL.U32 R20, R13, 0x80, RZ ;  /* 0x000000800d147824 */ /* 0x000fce00078e00ff */
.L_x_298:
[----:B------:R-:W0:Y:S01]  /*bd00*/  S2UR UR8, SR_CgaCtaId ;  /* 0x00000000000879c3 */ /* 0x000e220000008800 */
[----:B------:R-:W-:Y:S02]  /*bd10*/  MOV R13, 0x400 ;  /* 0x00000400000d7802 */ /* 0x000fe40000000f00 */
[----:B------:R-:W-:-:S13]  /*bd20*/  LOP3.LUT P1, RZ, R18, 0x7f, RZ, 0xc0, !PT ;  /* 0x0000007f12ff7812 */ /* 0x000fda000782c0ff */
[----:B------:R-:W1:Y:S01]  /*bd30*/  @!P1 LDC R14, c[0x0][0x500] ;  /* 0x00014000ff0e9b82 */ /* 0x000e620000000800 */
[----:B0-----:R-:W-:-:S05]  /*bd40*/  IMAD.U32 R10, RZ, RZ, UR8 ;  /* 0x00000008ff0a7e24 */ /* 0x001fca000f8e00ff */
[----:B------:R-:W-:Y:S02]  /*bd50*/  LEA R24, R10, R13, 0x18 ;  /* 0x0000000d0a187211 */ /* 0x000fe400078ec0ff */
[----:B------:R-:W-:-:S03]  /*bd60*/  SHF.L.U32 R13, R5, 0x1f, RZ ;  /* 0x0000001f050d7819 */ /* 0x000fc600000006ff */
[----:B------:R-:W-:-:S04]  /*bd70*/  IMAD R22, R7, 0x8, R24 ;  /* 0x0000000807167824 */ /* 0x000fc800078e0218 */
[----:B------:R-:W0:Y:S02]  /*bd80*/  SYNCS.PHASECHK.TRANS64.TRYWAIT P0, [R22+URZ+0x10], R13 ;  /* 0x0000100d160075a7 */ /* 0x000e24000800017f */
[----:B01----:R-:W-:Y:S05]  /*bd90*/  @!P0 BRA `(.L_x_296) ;  /* 0x0000000c00608947 */ /* 0x003fea0003800000 */
.L_x_313:
[----:B0-----:R-:W-:Y:S01]  /*bda0*/  PRMT R13, R12, 0x9910, RZ ;  /* 0x000099100c0d7816 */ /* 0x001fe200000000ff */
[----:B------:R0:W-:Y:S03]  /*bdb0*/  @!P1 SYNCS.ARRIVE.TRANS64 RZ, [R22+URZ], R14 ;  /* 0x0000000e16ff99a7 */ /* 0x0001e6000800003f */
[----:B------:R-:W-:-:S13]  /*bdc0*/  ISETP.NE.AND P0, PT, R13, 0x2, PT ;  /* 0x000000020d00780c */ /* 0x000fda0003f05270 */
[----:B0-----:R-:W-:Y:S05]  /*bdd0*/  @P0 BRA `(.L_x_297) ;  /* 0x0000000000040947 */ /* 0x001fea0003800000 */
[----:B------:R-:W-:Y:S01]  /*bde0*/  BPT.TRAP 0x1 ;  /* 0x000000040000795c */ /* 0x000fe20000300000 */
.L_x_297:
[----:B------:R-:W-:Y:S01]  /*bdf0*/  IMAD.SHL.U32 R13, R7, 0x8000, RZ ;  /* 0x00008000070d7824 */ /* 0x000fe200078e00ff */
[----:B------:R-:W-:Y:S01]  /*be00*/  R2UR UR34, R21 ;  /* 0x00000000152272ca */ /* 0x000fe200000e0000 */
[----:B------:R-:W-:Y:S01]  /*be10*/  UIADD3 UR14, UP0, UR38, 0xf0, URZ ;  /* 0x000000f0260e7890 */ /* 0x000fe2000ff1e03f */
[----:B------:R-:W-:Y:S01]  /*be20*/  R2UR UR33, R22 ;  /* 0x00000000162172ca */ /* 0x000fe200000e0000 */
[--C-:B------:R-:W-:Y:S01]  /*be30*/  IMAD R14, R10, 0x2000, R13.reuse ;  /* 0x000020000a0e7824 */ /* 0x100fe200078e020d */
[----:B------:R-:W-:Y:S01]  /*be40*/  R2UR UR36, R6 ;  /* 0x00000000062472ca */ /* 0x000fe200000e0000 */
[----:B------:R-:W-:Y:S01]  /*be50*/  IMAD.IADD R13, R24, 0x1, R13 ;  /* 0x00000001180d7824 */ /* 0x000fe200078e020d */
[----:B------:R-:W-:Y:S01]  /*be60*/  R2UR UR35, R20 ;  /* 0x00000000142372ca */ /* 0x000fe200000e0000 */
[----:B------:R-:W-:Y:S01]  /*be70*/  IMAD R14, R14, 0x2, R24 ;  /* 0x000000020e0e7824 */ /* 0x000fe200078e0218 */
[----:B------:R-:W-:Y:S01]  /*be80*/  IADD3 R4, R4, -0x1, RZ ;  /* 0xffffffff04047810 */ /* 0x000fe20007ffe0ff */
[----:B------:R-:W-:Y:S01]  /*be90*/  UIADD3 UR40, UP1, UR38, 0x1f0, URZ ;  /* 0x000001f026287890 */ /* 0x000fe2000ff3e03f */
[----:B------:R-:W-:Y:S01]  /*bea0*/  R2UR UR8, R13 ;  /* 0x000000000d0872ca */ /* 0x000fe200000e0000 */
[----:B------:R-:W-:Y:S01]  /*beb0*/  UIADD3.X UR15, URZ, UR39, URZ, UP0, !UPT ;  /* 0x000000273f0f7290 */ /* 0x000fe200087fe43f */
[----:B------:R-:W-:Y:S01]  /*bec0*/  R2UR UR24, R14 ;  /* 0x000000000e1872ca */ /* 0x000fe200000e0000 */
[----:B------:R-:W-:Y:S01]  /*bed0*/  UIADD3 UR26, UR34, 0x40, URZ ;  /* 0x00000040221a7890 */ /* 0x000fe2000fffe03f */
[----:B------:R-:W-:Y:S01]  /*bee0*/  R2UR UR19, R15 ;  /* 0x000000000f1372ca */ /* 0x000fe200000e0000 */
[----:B------:R-:W-:Y:S01]  /*bef0*/  UIADD3.X UR41, URZ, UR39, URZ, UP1, !UPT ;  /* 0x000000273f297290 */ /* 0x000fe20008ffe43f */
[----:B------:R-:W-:Y:S01]  /*bf00*/  ISETP.GT.AND P1, PT, R4, 0x1, PT ;  /* 0x000000010400780c */ /* 0x000fe20003f24270 */
[----:B------:R-:W-:Y:S01]  /*bf10*/  VIADD R7, R7, 0x1 ;  /* 0x0000000107077836 */ /* 0x000fe20000000000 */
[----:B------:R-:W-:Y:S01]  /*bf20*/  UMOV UR13, 0x30000 ;  /* 0x00030000000d7882 */ /* 0x000fe20000000000 */
[----:B------:R-:W-:Y:S01]  /*bf30*/  UMOV UR22, 0x0 ;  /* 0x0000000000167882 */ /* 0x000fe20000000000 */
[----:B------:R-:W-:Y:S01]  /*bf40*/  UMOV UR23, 0x10000000 ;  /* 0x1000000000177882 */ /* 0x000fe20000000000 */
[----:B------:R-:W-:Y:S01]  /*bf50*/  UMOV UR25, UR33 ;  /* 0x0000002100197c82 */ /* 0x000fe20008000000 */
[----:B------:R-:W-:Y:S01]  /*bf60*/  ISETP.NE.AND P0, PT, R7, 0x2, PT ;  /* 0x000000020700780c */ /* 0x000fe20003f05270 */
[----:B------:R-:W-:Y:S01]  /*bf70*/  UIADD3 UR16, UR8, 0x20100, URZ ;  /* 0x0002010008107890 */ /* 0x000fe2000fffe03f */
[----:B------:R-:W-:Y:S01]  /*bf80*/  VIADD R21, R21, 0x80 ;  /* 0x0000008015157836 */ /* 0x000fe20000000000 */
[----:B------:R-:W-:Y:S01]  /*bf90*/  UIADD3 UR32, UR24, 0x100, URZ ;  /* 0x0000010018207890 */ /* 0x000fe2000fffe03f */
[----:B------:R-:W-:Y:S01]  /*bfa0*/  SEL R14, RZ, 0x1, P0 ;  /* 0x00000001ff0e7807 */ /* 0x000fe20000000000 */
[----:B------:R-:W-:Y:S01]  /*bfb0*/  UIADD3 UR24, UR24, 0x8100, URZ ;  /* 0x0000810018187890 */ /* 0x000fe2000fffe03f */
[----:B------:R-:W-:Y:S01]  /*bfc0*/  SEL R7, R7, RZ, P0 ;  /* 0x000000ff07077207 */ /* 0x000fe20000000000 */
[----:B------:R-:W-:Y:S01]  /*bfd0*/  UIADD3 UR8, UR8, 0x24100, URZ ;  /* 0x0002410008087890 */ /* 0x000fe2000fffe03f */
[----:B------:R-:W-:Y:S01]  /*bfe0*/  LOP3.LUT R5, R5, R14, RZ, 0x3c, !PT ;  /* 0x0000000e05057212 */ /* 0x000fe200078e3cff */
[----:B------:R-:W-:Y:S01]  /*bff0*/  UMOV UR28, UR36 ;  /* 0x00000024001c7c82 */ /* 0x000fe20008000000 */
[----:B------:R-:W-:Y:S01]  /*c000*/  UMOV UR27, UR35 ;  /* 0x00000023001b7c82 */ /* 0x000fe20008000000 */
[----:B------:R-:W-:Y:S01]  /*c010*/  UMOV UR17, UR33 ;  /* 0x0000002100117c82 */ /* 0x000fe20008000000 */
[----:B------:R-:W-:Y:S01]  /*c020*/  UMOV UR18, UR34 ;  /* 0x0000002200127c82 */ /* 0x000fe20008000000 */
[----:B------:R-:W-:Y:S01]  /*c030*/  UMOV UR20, UR36 ;  /* 0x0000002400147c82 */ /* 0x000fe20008000000 */
[----:B------:R0:W-:Y:S01]  /*c040*/  UTMALDG.3D.MULTICAST [UR32], [UR14], UR13, desc[UR22] ;  /* 0x000016200e0073b4 */ /* 0x0001e2000801180d */
[----:B------:R-:W-:Y:S01]  /*c050*/  UMOV UR9, UR33 ;  /* 0x0000002100097c82 */ /* 0x000fe20008000000 */
[----:B------:R-:W-:Y:S01]  /*c060*/  UMOV UR11, UR19 ;  /* 0x00000013000b7c82 */ /* 0x000fe20008000000 */
[----:B------:R-:W-:Y:S01]  /*c070*/  UMOV UR12, UR36 ;  /* 0x00000024000c7c82 */ /* 0x000fe20008000000 */
[----:B------:R-:W-:Y:S01]  /*c080*/  UMOV UR10, UR26 ;  /* 0x0000001a000a7c82 */ /* 0x000fe20008000000 */
[----:B------:R0:W-:Y:S01]  /*c090*/  UTMALDG.3D.MULTICAST [UR24], [UR14], UR13, desc[UR22] ;  /* 0x000016180e0073b4 */ /* 0x0001e2000801180d */
[----:B------:R0:W-:Y:S01]  /*c0a0*/  UTMALDG.3D [UR16], [UR40], desc[UR22] ;  /* 0x00001610280075b4 */ /* 0x0001e20008011000 */
[----:B------:R0:W-:Y:S02]  /*c0b0*/  UTMALDG.3D [UR8], [UR40], desc[UR22] ;  /* 0x00001608280075b4 */ /* 0x0001e40008011000 */
[----:B0-----:R-:W-:Y:S05]  /*c0c0*/  @P1 BRA `(.L_x_298) ;  /* 0xfffffffc000c1947 */ /* 0x001fea000383ffff */
.L_x_295:
[----:B------:R-:W-:Y:S05]  /*c0d0*/  BSYNC B1 ;  /* 0x0000000000017941 */ /* 0x000fea0003800000 */
.L_x_294:
[----:B------:R-:W-:Y:S01]  /*c0e0*/  LOP3.LUT P1, RZ, R9, 0xff, RZ, 0xc0, !PT ;  /* 0x000000ff09ff7812 */ /* 0x000fe2000782c0ff */
[----:B------:R-:W-:Y:S01]  /*c0f0*/  IMAD.IADD R3, R8, 0x1, R3 ;  /* 0x0000000108037824 */ /* 0x000fe200078e0203 */
[----:B------:R-:W-:Y:S01]  /*c100*/  IADD3 R16, P2, R16, UR30, RZ ;  /* 0x0000001e10107c10 */ /* 0x000fe2000ff5e0ff */
[----:B------:R-:W-:Y:S01]  /*c110*/  ULDC.64 UR8, c[0x0][0x650] ;  /* 0x0001940000087ab9 */ /* 0x000fe20000000a00 */
[----:B------:R-:W-:Y:S01]  /*c120*/  BSSY B1, `(.L_x_299) ;  /* 0x000006c000017945 */ /* 0x000fe20003800000 */
[----:B------:R-:W-:Y:S01]  /*c130*/  IMAD.MOV.U32 R13, RZ, RZ, -0x1 ;  /* 0xffffffffff0d7424 */ /* 0x000fe200078e00ff */
[----:B------:R-:W-:Y:S01]  /*c140*/  ISETP.GT.U32.AND P0, PT, R3, 0x1, PT ;  /* 0x000000010300780c */ /* 0x000fe20003f04070 */
[----:B------:R-:W-:Y:S01]  /*c150*/  IMAD.MOV.U32 R7, RZ, RZ, -0x1 ;  /* 0xffffffffff077424 */ /* 0x000fe200078e00ff */
[----:B------:R-:W-:Y:S01]  /*c160*/  SHF.R.U32.HI R4, RZ, 0x1, R3 ;  /* 0x00000001ff047819 */ /* 0x000fe20000011603 */
[----:B------:R-:W-:Y:S01]  /*c170*/  IMAD.MOV.U32 R6, RZ, RZ, -0x1 ;  /* 0xffffffffff067424 */ /* 0x000fe200078e00ff */
[----:B------:R-:W-:-:S02]  /*c180*/  ISETP.LT.U32.AND P0, PT, R8, 0x2, P0 ;  /* 0x000000020800780c */ /* 0x000fc40000701070 */
[----:B------:R-:W-:Y:S01]  /*c190*/  IADD3.X R17, R17, UR7, RZ, P2, !PT ;  /* 0x0000000711117c10 */ /* 0x000fe200097fe4ff */
[----:B------:R-:W0:Y:S01]  /*c1a0*/  @P1 S2R R10, SR_CgaCtaId ;  /* 0x00000000000a1919 */ /* 0x000e220000008800 */
[----:B------:R-:W-:Y:S02]  /*c1b0*/  @P1 MOV R5, 0x400 ;  /* 0x0000040000051802 */ /* 0x000fe40000000f00 */
[----:B------:R-:W-:Y:S02]  /*c1c0*/  ISETP.GE.U32.AND P2, PT, R16, UR8, PT ;  /* 0x0000000810007c0c */ /* 0x000fe4000bf46070 */
[----:B------:R-:W-:Y:S02]  /*c1d0*/  LOP3.LUT R4, R4, 0x1, RZ, 0xc0, !PT ;  /* 0x0000000104047812 */ /* 0x000fe400078ec0ff */
[----:B------:R-:W-:Y:S02]  /*c1e0*/  LOP3.LUT R3, R3, 0x1, RZ, 0xc0, !PT ;  /* 0x0000000103037812 */ /* 0x000fe400078ec0ff */
[----:B------:R-:W-:-:S02]  /*c1f0*/  PRMT R9, RZ, 0x7610, R9 ;  /* 0x00007610ff097816 */ /* 0x000fc40000000009 */
[----:B0-----:R-:W-:-:S04]  /*c200*/  @P1 LEA R5, R10, R5, 0x18 ;  /* 0x000000050a051211 */ /* 0x001fc800078ec0ff */
[----:B------:R0:W-:Y:S01]  /*c210*/  @P1 SYNCS.ARRIVE.TRANS64.A1T0 RZ, [R5+URZ+0x38], RZ ;  /* 0x000038ff05ff19a7 */ /* 0x0001e2000810003f */
[----:B------:R-:W-:-:S04]  /*c220*/  ISETP.NE.U32.AND P1, PT, R4, 0x1, PT ;  /* 0x000000010400780c */ /* 0x000fc80003f25070 */
[----:B------:R-:W-:Y:S02]  /*c230*/  ISETP.GT.U32.AND P1, PT, R8, 0x1, !P1 ;  /* 0x000000010800780c */ /* 0x000fe40004f24070 */
[----:B0-----:R-:W-:Y:S02]  /*c240*/  SEL R5, RZ, 0x1, !P0 ;  /* 0x00000001ff057807 */ /* 0x001fe40004000000 */
[----:B------:R-:W-:Y:S02]  /*c250*/  ISETP.GE.U32.AND.EX P0, PT, R17, UR9, PT, P2 ;  /* 0x0000000911007c0c */ /* 0x000fe4000bf06120 */
[----:B------:R-:W-:-:S04]  /*c260*/  SEL R4, RZ, 0x1, !P1 ;  /* 0x00000001ff047807 */ /* 0x000fc80004800000 */
[----:B------:R-:W-:Y:S02]  /*c270*/  LOP3.LUT R0, R4, R0, R5, 0x96, !PT ;  /* 0x0000000004007212 */ /* 0x000fe400078e9605 */
[----:B------:R-:W-:-:S05]  /*c280*/  PRMT R4, RZ, 0x7610, R4 ;  /* 0x00007610ff047816 */ /* 0x000fca0000000004 */
[----:B------:R-:W-:Y:S05]  /*c290*/  @P0 BRA `(.L_x_300) ;  /* 0x0000000400500947 */ /* 0x000fea0003800000 */
[----:B------:R-:W0:Y:S01]  /*c2a0*/  S2R R15, SR_CTAID.X ;  /* 0x00000000000f7919 */ /* 0x000e220000002500 */
[----:B------:R-:W-:Y:S01]  /*c2b0*/  ULDC.64 UR8, c[0x0][0x628] ;  /* 0x00018a0000087ab9 */ /* 0x000fe20000000a00 */
[----:B------:R-:W1:Y:S01]  /*c2c0*/  LDC R20, c[0x0][0x144] ;  /* 0x00005100ff147b82 */ /* 0x000e620000000800 */
[----:B------:R-:W-:Y:S01]  /*c2d0*/  ISETP.NE.U32.AND P0, PT, RZ, UR8, PT ;  /* 0x00000008ff007c0c */ /* 0x000fe2000bf05070 */
[----:B------:R-:W2:Y:S01]  /*c2e0*/  S2R R13, SR_CTAID.Y ;  /* 0x00000000000d7919 */ /* 0x000ea20000002600 */
[----:B------:R-:W-:Y:S01]  /*c2f0*/  ULDC UR11, c[0x0][0x630] ;  /* 0x00018c00000b7ab9 */ /* 0x000fe20000000800 */
[----:B------:R-:W-:Y:S01]  /*c300*/  ULDC UR12, c[0x0][0x150] ;  /* 0x00005400000c7ab9 */ /* 0x000fe20000000800 */
[----:B------:R-:W-:Y:S01]  /*c310*/  ISETP.NE.AND.EX P0, PT, RZ, UR9, PT, P0 ;  /* 0x00000009ff007c0c */ /* 0x000fe2000bf05300 */
[----:B------:R-:W-:Y:S02]  /*c320*/  IMAD.MOV.U32 R4, RZ, RZ, R16 ;  /* 0x000000ffff047224 */ /* 0x000fe400078e0010 */
[----:B------:R-:W-:Y:S01]  /*c330*/  IMAD.MOV.U32 R5, RZ, RZ, R17 ;  /* 0x000000ffff057224 */ /* 0x000fe200078e0011 */
[----:B0-----:R-:W-:-:S09]  /*c340*/  I2FP.F32.U32 R22, R15 ;  /* 0x0000000f00167245 */ /* 0x001fd20000201000 */
[----:B------:R-:W-:Y:S05]  /*c350*/  @!P0 BRA `(.L_x_301) ;  /* 0x0000000000288947 */ /* 0x000fea0003800000 */
[----:B------:R-:W-:Y:S02]  /*c360*/  ULDC UR10, c[0x0][0x634] ;  /* 0x00018d00000a7ab9 */ /* 0x000fe40000000800 */
[----:B------:R-:W-:-:S05]  /*c370*/  IADD3 R5, P0, R16, UR10, RZ ;  /* 0x0000000a10057c10 */ /* 0x000fca000ff1e0ff */
[----:B------:R-:W-:-:S04]  /*c380*/  IMAD.X R21, RZ, RZ, R17, P0 ;  /* 0x000000ffff157224 */ /* 0x000fc800000e0611 */
[----:B------:R-:W-:-:S04]  /*c390*/  IMAD.WIDE.U32 R6, R21, UR8, RZ ;  /* 0x0000000815067c25 */ /* 0x000fc8000f8e00ff */
[----:B------:R-:W-:-:S04]  /*c3a0*/  IMAD.WIDE.U32 R6, P0, R5, UR9, R6 ;  /* 0x0000000905067c25 */ /* 0x000fc8000f800006 */
[----:B------:R-:W-:Y:S01]  /*c3b0*/  IMAD.WIDE.U32 R4, R5, UR8, RZ ;  /* 0x0000000805047c25 */ /* 0x000fe2000f8e00ff */
[----:B------:R-:W-:-:S04]  /*c3c0*/  MOV R4, R7 ;  /* 0x0000000700047202 */ /* 0x000fc80000000f00 */
[----:B------:R-:W-:Y:S01]  /*c3d0*/  IADD3 RZ, P1, R5, R6, RZ ;  /* 0x0000000605ff7210 */ /* 0x000fe20007f3e0ff */
[----:B------:R-:W-:-:S04]  /*c3e0*/  IMAD.X R5, RZ, RZ, RZ, P0 ;  /* 0x000000ffff057224 */ /* 0x000fc800000e06ff */
[----:B------:R-:W-:-:S08]  /*c3f0*/  IMAD.WIDE.U32.X R4, R21, UR9, R4, P1 ;  /* 0x0000000915047c25 */ /* 0x000fd000088e0404 */
.L_x_301:
[----:B------:R-:W-:Y:S01]  /*c400*/  FMUL R22, R22, UR12 ;  /* 0x0000000c16167c20 */ /* 0x000fe20008400000 */
[--C-:B------:R-:W-:Y:S01]  /*c410*/  SHF.R.U64 R14, R4, UR11, R5.reuse ;  /* 0x0000000b040e7c19 */ /* 0x100fe20008001205 */
[----:B------:R-:W-:Y:S01]  /*c420*/  ULDC.64 UR8, c[0x0][0x620] ;  /* 0x0001880000087ab9 */ /* 0x000fe20000000a00 */
[----:B------:R-:W-:Y:S01]  /*c430*/  SHF.R.U32.HI R4, RZ, UR11, R5 ;  /* 0x0000000bff047c19 */ /* 0x000fe20008011605 */
[----:B------:R-:W-:Y:S01]  /*c440*/  ULDC.64 UR10, c[0x0][0x640] ;  /* 0x00019000000a7ab9 */ /* 0x000fe20000000a00 */
[----:B------:R-:W-:Y:S01]  /*c450*/  IADD3 R5, P0, RZ, -R14, RZ ;  /* 0x8000000eff057210 */ /* 0x000fe20007f1e0ff */
[----:B------:R-:W0:Y:S04]  /*c460*/  F2I.U32.TRUNC.NTZ R22, R22 ;  /* 0x0000001600167305 */ /* 0x000e28000020f000 */
[----:B------:R-:W-:Y:S01]  /*c470*/  IMAD.X R4, RZ, RZ, ~R4, P0 ;  /* 0x000000ffff047224 */ /* 0x000fe200000e0e04 */
[----:B------:R-:W-:-:S03]  /*c480*/  ISETP.NE.U32.AND P0, PT, RZ, UR10, PT ;  /* 0x0000000aff007c0c */ /* 0x000fc6000bf05070 */
[----:B------:R-:W-:Y:S01]  /*c490*/  IMAD R4, R4, UR8, RZ ;  /* 0x0000000804047c24 */ /* 0x000fe2000f8e02ff */
[----:B------:R-:W-:-:S03]  /*c4a0*/  ISETP.NE.AND.EX P0, PT, RZ, UR11, PT, P0 ;  /* 0x0000000bff007c0c */ /* 0x000fc6000bf05300 */
[C---:B------:R-:W-:Y:S01]  /*c4b0*/  IMAD R7, R5.reuse, UR9, R4 ;  /* 0x0000000905077c24 */ /* 0x040fe2000f8e0204 */
[----:B------:R-:W-:Y:S01]  /*c4c0*/  ULDC UR9, c[0x0][0x154] ;  /* 0x0000550000097ab9 */ /* 0x000fe20000000800 */
[----:B------:R-:W-:Y:S01]  /*c4d0*/  IMAD.WIDE.U32 R4, R5, UR8, R16 ;  /* 0x0000000805047c25 */ /* 0x000fe2000f8e0010 */
[----:B------:R-:W-:-:S03]  /*c4e0*/  ULDC UR8, c[0x0][0x618] ;  /* 0x0001860000087ab9 */ /* 0x000fc60000000800 */
[----:B0-----:R-:W-:Y:S02]  /*c4f0*/  IMAD.MOV R6, RZ, RZ, -R22 ;  /* 0x000000ffff067224 */ /* 0x001fe400078e0a16 */
[----:B------:R-:W-:Y:S02]  /*c500*/  IMAD.IADD R5, R5, 0x1, R7 ;  /* 0x0000000105057824 */ /* 0x000fe400078e0207 */
[----:B-1----:R-:W-:Y:S01]  /*c510*/  IMAD R15, R20, R6, R15 ;  /* 0x00000006140f7224 */ /* 0x002fe200078e020f */
[----:B--2---:R-:W-:Y:S01]  /*c520*/  I2FP.F32.U32 R6, R13 ;  /* 0x0000000d00067245 */ /* 0x004fe20000201000 */
[----:B------:R-:W0:Y:S01]  /*c530*/  LDC R20, c[0x0][0x148] ;  /* 0x00005200ff147b82 */ /* 0x000e220000000800 */
[--C-:B------:R-:W-:Y:S02]  /*c540*/  SHF.R.U64 R21, R4, UR8, R5.reuse ;  /* 0x0000000804157c19 */ /* 0x100fe40008001205 */
[----:B------:R-:W-:Y:S01]  /*c550*/  SHF.R.U32.HI R4, RZ, UR8, R5 ;  /* 0x00000008ff047c19 */ /* 0x000fe20008011605 */
[----:B------:R-:W-:Y:S01]  /*c560*/  FMUL R6, R6, UR9 ;  /* 0x0000000906067c20 */ /* 0x000fe20008400000 */
[----:B------:R-:W-:-:S02]  /*c570*/  ULDC UR8, c[0x0][0x608] ;  /* 0x0001820000087ab9 */ /* 0x000fc40000000800 */
[--C-:B------:R-:W-:Y:S01]  /*c580*/  SHF.R.U64 R23, R21, UR8, R4.reuse ;  /* 0x0000000815177c19 */ /* 0x100fe20008001204 */
[----:B------:R1:W2:Y:S01]  /*c590*/  F2I.U32.TRUNC.NTZ R24, R6 ;  /* 0x0000000600187305 */ /* 0x0002a2000020f000 */
[----:B------:R-:W-:Y:S01]  /*c5a0*/  SHF.R.U32.HI R4, RZ, UR8, R4 ;  /* 0x00000008ff047c19 */ /* 0x000fe20008011604 */
[----:B------:R-:W-:-:S03]  /*c5b0*/  ULDC UR8, c[0x0][0x658] ;  /* 0x0001960000087ab9 */ /* 0x000fc60000000800 */
[--C-:B------:R-:W-:Y:S02]  /*c5c0*/  SHF.R.U64 R22, R23, UR8, R4.reuse ;  /* 0x0000000817167c19 */ /* 0x100fe40008001204 */
[----:B------:R-:W-:-:S03]  /*c5d0*/  SHF.R.U32.HI R25, RZ, UR8, R4 ;  /* 0x00000008ff197c19 */ /* 0x000fc60008011604 */
[----:B------:R-:W-:Y:S02]  /*c5e0*/  IMAD.MOV.U32 R4, RZ, RZ, R22 ;  /* 0x000000ffff047224 */ /* 0x000fe400078e0016 */
[----:B------:R-:W-:Y:S01]  /*c5f0*/  IMAD.MOV.U32 R5, RZ, RZ, R25 ;  /* 0x000000ffff057224 */ /* 0x000fe200078e0019 */
[----:B-1----:R-:W-:Y:S06]  /*c600*/  @!P0 BRA `(.L_x_302) ;  /* 0x0000000000288947 */ /* 0x002fec0003800000 */
[----:B------:R-:W-:Y:S02]  /*c610*/  ULDC UR8, c[0x0][0x64c] ;  /* 0x0001930000087ab9 */ /* 0x000fe40000000800 */
[----:B------:R-:W-:-:S05]  /*c620*/  IADD3 R5, P0, R22, UR8, RZ ;  /* 0x0000000816057c10 */ /* 0x000fca000ff1e0ff */
[----:B------:R-:W-:-:S04]  /*c630*/  IMAD.X R25, RZ, RZ, R25, P0 ;  /* 0x000000ffff197224 */ /* 0x000fc800000e0619 */
[----:B------:R-:W-:-:S04]  /*c640*/  IMAD.WIDE.U32 R6, R25, UR10, RZ ;  /* 0x0000000a19067c25 */ /* 0x000fc8000f8e00ff */
[----:B------:R-:W-:-:S04]  /*c650*/  IMAD.WIDE.U32 R6, P0, R5, UR11, R6 ;  /* 0x0000000b05067c25 */ /* 0x000fc8000f800006 */
[----:B------:R-:W-:-:S04]  /*c660*/  IMAD.WIDE.U32 R4, R5, UR10, RZ ;  /* 0x0000000a05047c25 */ /* 0x000fc8000f8e00ff */
[----:B------:R-:W-:Y:S01]  /*c670*/  IMAD.MOV.U32 R4, RZ, RZ, R7 ;  /* 0x000000ffff047224 */ /* 0x000fe200078e0007 */
[----:B------:R-:W-:Y:S01]  /*c680*/  IADD3 RZ, P1, R5, R6, RZ ;  /* 0x0000000605ff7210 */ /* 0x000fe20007f3e0ff */
[----:B------:R-:W-:-:S04]  /*c690*/  IMAD.X R5, RZ, RZ, RZ, P0 ;  /* 0x000000ffff057224 */ /* 0x000fc800000e06ff */
[----:B------:R-:W-:-:S08]  /*c6a0*/  IMAD.WIDE.U32.X R4, R25, UR11, R4, P1 ;  /* 0x0000000b19047c25 */ /* 0x000fd000088e0404 */
.L_x_302:
[----:B------:R-:W-:Y:S01]  /*c6b0*/  ISETP.NE.AND P0, PT, R2, 0x1, PT ;  /* 0x000000010200780c */ /* 0x000fe20003f05270 */
[----:B------:R-:W-:Y:S01]  /*c6c0*/  ULDC UR8, c[0x0][0x648] ;  /* 0x0001920000087ab9 */ /* 0x000fe20000000800 */
[----:B------:R-:W-:Y:S01]  /*c6d0*/  LOP3.LUT R23, R23, UR6, RZ, 0xc0, !PT ;  /* 0x0000000617177c12 */ /* 0x000fe2000f8ec0ff */
[----:B--2---:R-:W-:Y:S01]  /*c6e0*/  IMAD.MOV R24, RZ, RZ, -R24 ;  /* 0x000000ffff187224 */ /* 0x004fe200078e0a18 */
[----:B------:R-:W-:Y:S01]  /*c6f0*/  SHF.R.U64 R4, R4, UR8, R5 ;  /* 0x0000000804047c19 */ /* 0x000fe20008001205 */
[----:B------:R-:W-:Y:S01]  /*c700*/  ULDC UR8, c[0x0][0x638] ;  /* 0x00018e0000087ab9 */ /* 0x000fe20000000800 */
[----:B------:R-:W-:Y:S01]  /*c710*/  LOP3.LUT R21, R21, UR4, RZ, 0xc0, !PT ;  /* 0x0000000415157c12 */ /* 0x000fe2000f8ec0ff */
[----:B------:R-:W-:Y:S01]  /*c720*/  ULDC UR9, c[0x0][0x610] ;  /* 0x0001840000097ab9 */ /* 0x000fe20000000800 */
[C---:B------:R-:W-:Y:S01]  /*c730*/  IADD3 R5, -R4.reuse, RZ, RZ ;  /* 0x000000ff04057210 */ /* 0x040fe20007ffe1ff */
[----:B------:R-:W-:Y:S02]  /*c740*/  IMAD R4, R4, UR5, R23 ;  /* 0x0000000504047c24 */ /* 0x000fe4000f8e0217 */
[----:B------:R-:W-:-:S02]  /*c750*/  IMAD.MOV.U32 R6, RZ, RZ, R14 ;  /* 0x000000ffff067224 */ /* 0x000fc400078e000e */
[----:B0-----:R-:W-:Y:S02]  /*c760*/  @P0 IMAD R15, R20, R24, R13 ;  /* 0x00000018140f0224 */ /* 0x001fe400078e020d */
[----:B------:R-:W-:Y:S01]  /*c770*/  IMAD R22, R5, UR8, R22 ;  /* 0x0000000805167c24 */ /* 0x000fe2000f8e0216 */
[----:B------:R-:W-:Y:S01]  /*c780*/  ULDC UR8, c[0x0][0x600] ;  /* 0x0001800000087ab9 */ /* 0x000fe20000000800 */
[----:B------:R-:W-:Y:S02]  /*c790*/  IMAD R15, R4, UR9, R15 ;  /* 0x00000009040f7c24 */ /* 0x000fe4000f8e020f */
[----:B------:R-:W-:Y:S02]  /*c7a0*/  IMAD R22, R22, UR8, R21 ;  /* 0x0000000816167c24 */ /* 0x000fe4000f8e0215 */
[----:B------:R-:W-:-:S03]  /*c7b0*/  IMAD.MOV.U32 R4, RZ, RZ, 0x1 ;  /* 0x00000001ff047424 */ /* 0x000fc600078e00ff */
[----:B------:R-:W-:Y:S02]  /*c7c0*/  SEL R7, R22, R15, !P0 ;  /* 0x0000000f16077207 */ /* 0x000fe40004000000 */
[----:B------:R-:W-:-:S07]  /*c7d0*/  SEL R13, R15, R22, !P0 ;  /* 0x000000160f0d7207 */ /* 0x000fce0004000000 */
.L_x_300:
[----:B------:R-:W-:Y:S05]  /*c7e0*/  BSYNC B1 ;  /* 0x0000000000017941 */ /* 0x000fea0003800000 */
.L_x_299:
[----:B------:R-:W-:-:S13]  /*c7f0*/  LOP3.LUT P0, RZ, R4, 0xff, RZ, 0xc0, !PT ;  /* 0x000000ff04ff7812 */ /* 0x000fda000780c0ff */
[----:B------:R-:W-:Y:S05]  /*c800*/  @P0 BRA `(.L_x_303) ;  /* 0xfffffff400040947 */ /* 0x000fea000383ffff */
[----:B------:R-:W-:Y:S05]  /*c810*/  BSYNC B0 ;  /* 0x0000000000007941 */ /* 0x000fea0003800000 */
.L_x_292:
[----:B------:R-:W-:-:S03]  /*c820*/  UMOV UR8, 0xffffffff ;  /* 0xffffffff00087882 */ /* 0x000fc60000000000 */
[----:B------:R-:W-:Y:S05]  /*c830*/  BRA.DIV UR8, `(.L_x_304) ;  /* 0x0000000208cc7947 */ /* 0x000fea000b800000 */
[----:B------:R-:W-:-:S13]  /*c840*/  ELECT P6, URZ, PT ;  /* 0x00000000003f782f */ /* 0x000fda00038c0000 */
.L_x_316:
[----:B------:R-:W-:Y:S04]  /*c850*/  BSSY B0, `(.L_x_305) ;  /* 0x0000019000007945 */ /* 0x000fe80003800000 */
[----:B------:R-:W-:Y:S05]  /*c860*/  @!P6 BRA `(.L_x_306) ;  /* 0x00000000005ce947 */ /* 0x000fea0003800000 */
[----:B------:R-:W-:-:S04]  /*c870*/  LOP3.LUT R19, R19, 0x2, RZ, 0xfc, !PT ;  /* 0x0000000213137812 */ /* 0x000fc800078efcff */
[----:B------:R-:W-:-:S13]  /*c880*/  ISETP.NE.AND P0, PT, R19, 0x3, PT ;  /* 0x000000031300780c */ /* 0x000fda0003f05270 */
[----:B------:R-:W-:Y:S05]  /*c890*/  @!P0 BRA `(.L_x_307) ;  /* 0x0000000000048947 */ /* 0x000fea0003800000 */
[----:B------:R-:W-:Y:S01]  /*c8a0*/  BPT.TRAP 0x1 ;  /* 0x000000040000795c */ /* 0x000fe20000300000 */
.L_x_307:
[----:B------:R-:W0:Y:S01]  /*c8b0*/  S2R R5, SR_CgaCtaId ;  /* 0x0000000000057919 */ /* 0x000e220000008800 */
[----:B------:R-:W-:Y:S02]  /*c8c0*/  MOV R2, 0x400 ;  /* 0x0000040000027802 */ /* 0x000fe40000000f00 */
[----:B------:R-:W-:Y:S02]  /*c8d0*/  SHF.L.U32 R4, R0, 0x1f, RZ ;  /* 0x0000001f00047819 */ /* 0x000fe400000006ff */
[----:B0-----:R-:W-:-:S05]  /*c8e0*/  LEA R2, R5, R2, 0x18 ;  /* 0x0000000205027211 */ /* 0x001fca00078ec0ff */
[----:B------:R-:W-:-:S04]  /*c8f0*/  VIADD R2, R2, 0x10 ;  /* 0x0000001002027836 */ /* 0x000fc80000000000 */
[C---:B------:R-:W-:Y:S02]  /*c900*/  IMAD R7, R3.reuse, 0x8, R2 ;  /* 0x0000000803077824 */ /* 0x040fe400078e0202 */
[----:B------:R-:W-:Y:S02]  /*c910*/  VIADD R3, R3, 0x1 ;  /* 0x0000000103037836 */ /* 0x000fe40000000000 */
[----:B------:R-:W0:Y:S03]  /*c920*/  SYNCS.PHASECHK.TRANS64.TRYWAIT P0, [R7+URZ], R4 ;  /* 0x00000004070075a7 */ /* 0x000e26000800017f */
[----:B------:R-:W-:-:S04]  /*c930*/  ISETP.NE.AND P1, PT, R3, 0x2, PT ;  /* 0x000000020300780c */ /* 0x000fc80003f25270 */
[----:B------:R-:W-:Y:S02]  /*c940*/  SEL R5, RZ, 0x1, P1 ;  /* 0x00000001ff057807 */ /* 0x000fe40000800000 */
[----:B------:R-:W-:Y:S02]  /*c950*/  SEL R3, R3, RZ, P1 ;  /* 0x000000ff03037207 */ /* 0x000fe40000800000 */
[----:B------:R-:W-:Y:S01]  /*c960*/  LOP3.LUT R0, R0, R5, RZ, 0x3c, !PT ;  /* 0x0000000500007212 */ /* 0x000fe200078e3cff */
[----:B0-----:R-:W-:Y:S06]  /*c970*/  @!P0 BRA `(.L_x_308) ;  /* 0x00000000009c8947 */ /* 0x001fec0003800000 */
.L_x_317:
[----:B------:R-:W-:Y:S01]  /*c980*/  IMAD R3, R3, 0x8, R2 ;  /* 0x0000000803037824 */ /* 0x000fe200078e0202 */
[----:B------:R-:W-:-:S07]  /*c990*/  SHF.L.U32 R0, R0, 0x1f, RZ ;  /* 0x0000001f00007819 */ /* 0x000fce00000006ff */
.L_x_309:
[----:B-1----:R1:W2:Y:S02]  /*c9a0*/  SYNCS.PHASECHK.TRANS64.TRYWAIT P0, [R3+URZ], R0 ;  /* 0x00000000030075a7 */ /* 0x0022a4000800017f */
[----:B--2---:R-:W-:Y:S05]  /*c9b0*/  @!P0 NANOSLEEP.SYNCS 0x989680 ;  /* 0x009896800000895d */ /* 0x004fea0003900000 */
[----:B------:R-:W2:Y:S02]  /*c9c0*/  @!P0 SYNCS.PHASECHK.TRANS64 P0, [R3+URZ], R0 ;  /* 0x00000000030085a7 */ /* 0x000ea4000800007f */
[----:B--2---:R-:W-:Y:S05]  /*c9d0*/  @!P0 BRA `(.L_x_309) ;  /* 0xfffffffc00f08947 */ /* 0x004fea000383ffff */
.L_x_306:
[----:B------:R-:W-:Y:S05]  /*c9e0*/  BSYNC B0 ;  /* 0x0000000000007941 */ /* 0x000fea0003800000 */
.L_x_305:
[----:B------:R-:W-:Y:S05]  /*c9f0*/  EXIT ;  /* 0x000000000000794d */ /* 0x000fea0003800000 */
.L_x_21:
[----:B---3--:R3:W4:Y:S02]  /*ca00*/  SYNCS.PHASECHK.TRANS64.TRYWAIT P1, [R3+URZ], R0 ;  /* 0x00000000030075a7 */ /* 0x008724000802017f */
[----:B----4-:R-:W-:Y:S05]  /*ca10*/  @!P1 NANOSLEEP.SYNCS 0x989680 ;  /* 0x009896800000995d */ /* 0x010fea0003900000 */
[----:B------:R-:W4:Y:S02]  /*ca20*/  @!P1 SYNCS.PHASECHK.TRANS64 P1, [R3+URZ], R0 ;  /* 0x00000000030095a7 */ /* 0x000f24000802007f */
[----:B----4-:R-:W-:Y:S05]  /*ca30*/  @!P1 BRA `(.L_x_21) ;  /* 0xfffffffc00f09947 */ /* 0x010fea000383ffff */
[----:B------:R-:W-:Y:S05]  /*ca40*/  BRA `(.L_x_20) ;  /* 0xffffff4800887947 */ /* 0x000fea000383ffff */
.L_x_26:
[----:B-1----:R1:W2:Y:S02]  /*ca50*/  SYNCS.PHASECHK.TRANS64.TRYWAIT P1, [R5+URZ], R4 ;  /* 0x00000004050075a7 */ /* 0x0022a4000802017f */
[----:B--2---:R-:W-:Y:S05]  /*ca60*/  @!P1 NANOSLEEP.SYNCS 0x989680 ;  /* 0x009896800000995d */ /* 0x004fea0003900000 */
[----:B------:R-:W2:Y:S02]  /*ca70*/  @!P1 SYNCS.PHASECHK.TRANS64 P1, [R5+URZ], R4 ;  /* 0x00000004050095a7 */ /* 0x000ea4000802007f */
[----:B--2---:R-:W-:Y:S05]  /*ca80*/  @!P1 BRA `(.L_x_26) ;  /* 0xfffffffc00f09947 */ /* 0x004fea000383ffff */
[----:B------:R-:W-:Y:S05]  /*ca90*/  BRA `(.L_x_25) ;  /* 0xffffff50008c7947 */ /* 0x000fea000383ffff */
.L_x_293:
[----:B------:R-:W-:Y:S01]  /*caa0*/  BSSY B1, `(.L_x_310) ;  /* 0x0000006000017945 */ /* 0x000fe20003800000 */
[----:B------:R-:W-:-:S07]  /*cab0*/  IMAD.MOV.U32 R15, RZ, RZ, -0x1 ;  /* 0xffffffffff0f7424 */ /* 0x000fce00078e00ff */
[----:B------:R-:W-:Y:S05]  /*cac0*/  WARPSYNC.COLLECTIVE R15, `(.L_x_311) ;  /* 0x000000000f0c7348 */ /* 0x000fea0003c00000 */
[----:B------:R-:W-:Y:S02]  /*cad0*/  ELECT P6, UR62, PT ;  /* 0x00000000003e782f */ /* 0x000fe400038c0000 */
[----:B------:R-:W-:Y:S01]  /*cae0*/  MOV R14, UR62 ;  /* 0x0000003e000e7c02 */ /* 0x000fe20008000f00 */
[----:B------:R-:W-:Y:S10]  /*caf0*/  ENDCOLLECTIVE ;  /* 0x000000000000791b */ /* 0x000ff40003800000 */
.L_x_311:
[----:B------:R-:W-:Y:S05]  /*cb00*/  BSYNC B1 ;  /* 0x0000000000017941 */ /* 0x000fea0003800000 */
.L_x_310:
[----:B------:R-:W-:Y:S05]  /*cb10*/  BRA `(.L_x_312) ;  /* 0xfffffff0004c7947 */ /* 0x000fea000383ffff */
.L_x_296:
[----:B0-----:R0:W1:Y:S02]  /*cb20*/  SYNCS.PHASECHK.TRANS64.TRYWAIT P0, [R22+URZ+0x10], R13 ;  /* 0x0000100d160075a7 */ /* 0x001064000800017f */
[----:B-1----:R-:W-:Y:S05]  /*cb30*/  @!P0 NANOSLEEP.SYNCS 0x989680 ;  /* 0x009896800000895d */ /* 0x002fea0003900000 */
[----:B------:R-:W1:Y:S02]  /*cb40*/  @!P0 SYNCS.PHASECHK.TRANS64 P0, [R22+URZ+0x10], R13 ;  /* 0x0000100d160085a7 */ /* 0x000e64000800007f */
[----:B-1----:R-:W-:Y:S05]  /*cb50*/  @!P0 BRA `(.L_x_296) ;  /* 0xfffffffc00f08947 */ /* 0x002fea000383ffff */
[----:B------:R-:W-:Y:S05]  /*cb60*/  BRA `(.L_x_313) ;  /* 0xfffffff0008c7947 */ /* 0x000fea000383ffff */
.L_x_304:
[----:B------:R-:W-:Y:S01]  /*cb70*/  BSSY B0, `(.L_x_314) ;  /* 0x0000006000007945 */ /* 0x000fe20003800000 */
[----:B------:R-:W-:-:S07]  /*cb80*/  IMAD.MOV.U32 R15, RZ, RZ, -0x1 ;  /* 0xffffffffff0f7424 */ /* 0x000fce00078e00ff */
[----:B------:R-:W-:Y:S05]  /*cb90*/  WARPSYNC.COLLECTIVE R15, `(.L_x_315) ;  /* 0x000000000f0c7348 */ /* 0x000fea0003c00000 */
[----:B------:R-:W-:Y:S02]  /*cba0*/  ELECT P6, UR62, PT ;  /* 0x00000000003e782f */ /* 0x000fe400038c0000 */
[----:B------:R-:W-:Y:S01]  /*cbb0*/  MOV R14, UR62 ;  /* 0x0000003e000e7c02 */ /* 0x000fe20008000f00 */
[----:B------:R-:W-:Y:S10]  /*cbc0*/  ENDCOLLECTIVE ;  /* 0x000000000000791b */ /* 0x000ff40003800000 */
.L_x_315:
[----:B------:R-:W-:Y:S05]  /*cbd0*/  BSYNC B0 ;  /* 0x0000000000007941 */ /* 0x000fea0003800000 */
.L_x_314:
[----:B------:R-:W-:Y:S05]  /*cbe0*/  BRA `(.L_x_316) ;  /* 0xfffffffc00187947 */ /* 0x000fea000383ffff */
.L_x_308:
[----:B0-----:R0:W1:Y:S02]  /*cbf0*/  SYNCS.PHASECHK.TRANS64.TRYWAIT P0, [R7+URZ], R4 ;  /* 0x00000004070075a7 */ /* 0x001064000800017f */
[----:B-1----:R-:W-:Y:S05]  /*cc00*/  @!P0 NANOSLEEP.SYNCS 0x989680 ;  /* 0x009896800000895d */ /* 0x002fea0003900000 */
[----:B------:R-:W1:Y:S02]  /*cc10*/  @!P0 SYNCS.PHASECHK.TRANS64 P0, [R7+URZ], R4 ;  /* 0x00000004070085a7 */ /* 0x000e64000800007f */
[----:B-1----:R-:W-:Y:S05]  /*cc20*/  @!P0 BRA `(.L_x_308) ;  /* 0xfffffffc00f08947 */ /* 0x002fea000383ffff */
[----:B------:R-:W-:Y:S05]  /*cc30*/  BRA `(.L_x_317) ;  /* 0xfffffffc00507947 */ /* 0x000fea000383ffff */
.L_x_318:
[----:B------:R-:W-:-:S00]  /*cc40*/  BRA `(.L_x_318) ;  /* 0xfffffffc00fc7947 */ /* 0x000fc0000383ffff */
[----:B------:R-:W-:-:S00]  /*cc50*/  NOP ;  /* 0x0000000000007918 */ /* 0x000fc00000000000 */
        /* <DEDUP_REMOVED lines=10> */
.L_x_319:


//--------------------- .nv.global.init           --------------------------
	.section	.nv.global.init,"aw",@progbits
.nv.global.init:
	.type		$str$22,@object
	.size		$str$22,($str$23 - $str$22)
$str$22:
        /*0000*/ 	.byte	0x6b, 0x5f, 0x74, 0x69, 0x6c, 0x65, 0x5f, 0x63, 0x6f, 0x75, 0x6e, 0x74, 0x20, 0x3e, 0x3d, 0x20
        /*0010*/ 	.byte	0x31, 0x00
	.type		$str$23,@object
	.size		$str$23,(__unnamed_1 - $str$23)
$str$23:
        /*0012*/ 	.byte	0x2f, 0x74, 0x6d, 0x70, 0x2f, 0x63, 0x75, 0x74, 0x6c, 0x61, 0x73, 0x73, 0x5f, 0x73, 0x77, 0x65
        /*0022*/ 	.byte	0x65, 0x70, 0x5f, 0x73, 0x72, 0x63, 0x2f, 0x69, 0x6e, 0x63, 0x6c, 0x75, 0x64, 0x65, 0x2f, 0x63
        /*0032*/ 	.byte	0x75, 0x74, 0x6c, 0x61, 0x73, 0x73, 0x2f, 0x67, 0x65, 0x6d, 0x6d, 0x2f, 0x63, 0x6f, 0x6c, 0x6c
        /*0042*/ 	.byte	0x65, 0x63, 0x74, 0x69, 0x76, 0x65, 0x2f, 0x73, 0x6d, 0x39, 0x30, 0x5f, 0x6d, 0x6d, 0x61, 0x5f
        /*0052*/ 	.byte	0x74, 0x6d, 0x61, 0x5f, 0x67, 0x6d, 0x6d, 0x61, 0x5f, 0x73, 0x73, 0x5f, 0x77, 0x61, 0x72, 0x70
        /*0062*/ 	.byte	0x73, 0x70, 0x65, 0x63, 0x69, 0x61, 0x6c, 0x69, 0x7a, 0x65, 0x64, 0x2e, 0x68, 0x70, 0x70, 0x00
	.type		__unnamed_1,@object
	.size		__unnamed_1,(.L_0 - __unnamed_1)
__unnamed_1:
        /*0072*/ 	.byte	0x76, 0x6f, 0x69, 0x64, 0x20, 0x63, 0x75, 0x74, 0x6c, 0x61, 0x73, 0x73, 0x3a, 0x3a, 0x67, 0x65
        /* <DEDUP_REMOVED lines=181> */
        /*0bd2*/ 	.byte	0x5d, 0x00
.L_0:


//--------------------- .nv.shared._ZN7cutlass13device_kernelINS_4gemm6kernel13GemmUniversalIN4cute5tupleIJiiiiEEENS1_10collective13CollectiveMmaINS1_34MainloopSm90TmaGmmaWarpSpecializedILi2ENS5_IJNS4_1CILi1EEENSA_ILi2EEESB_EEENS1_35KernelTmaWarpSpecializedCooperativeEEENS5_IJNSA_ILi256EEENSA_ILi128EEESH_EEENS_10bfloat16_tENS5_IJlSB_lEEESJ_SK_NS4_8TiledMMAINS4_8MMA_AtomIJNS4_4SM904GMMA28MMA_64x128x16_F32BF16BF16_SSILNSO_5MajorE0ELSQ_0ELNSO_7ScaleInE1ELSR_1EEEEEENS4_6LayoutINS5_IJSC_SB_SB_EEENS5_IJSB_NSA_ILi0EEESW_EEEEENS5_IJNS4_10UnderscoreESZ_SZ_EEEEENS4_23SM90_TMA_LOAD_MULTICASTENS4_14ComposedLayoutINS4_7SwizzleILi3ELi4ELi3EEENS4_18smem_ptr_flag_bitsILi16EEENSU_INS5_IJNSA_ILi8EEENSA_ILi64EEEEEENS5_IJS19_SB_EEEEEEEvNS4_8identityENS4_13SM90_TMA_LOADES1D_vS1E_EENS_8epilogue10collective6detail29Sm90TmaWarpSpecializedAdapterINS1I_15DefaultEpilogueISJ_SK_SK_NS1H_6thread17LinearCombinationISJ_Li1EffLNS1M_9ScaleType4KindE0ELNS_15FloatRoundStyleE2ESJ_EENS1_15EpilogueDefaultEEEEEvvEEEEvNT_6ParamsE --------------------------
	.section	.nv.shared._ZN7cutlass13device_kernelINS_4gemm6kernel13GemmUniversalIN4cute5tupleIJiiiiEEENS1_10collective13CollectiveMmaINS1_34MainloopSm90TmaGmmaWarpSpecializedILi2ENS5_IJNS4_1CILi1EEENSA_ILi2EEESB_EEENS1_35KernelTmaWarpSpecializedCooperativeEEENS5_IJNSA_ILi256EEENSA_ILi128EEESH_EEENS_10bfloat16_tENS5_IJlSB_lEEESJ_SK_NS4_8TiledMMAINS4_8MMA_AtomIJNS4_4SM904GMMA28MMA_64x128x16_F32BF16BF16_SSILNSO_5MajorE0ELSQ_0ELNSO_7ScaleInE1ELSR_1EEEEEENS4_6LayoutINS5_IJSC_SB_SB_EEENS5_IJSB_NSA_ILi0EEESW_EEEEENS5_IJNS4_10UnderscoreESZ_SZ_EEEEENS4_23SM90_TMA_LOAD_MULTICASTENS4_14ComposedLayoutINS4_7SwizzleILi3ELi4ELi3EEENS4_18smem_ptr_flag_bitsILi16EEENSU_INS5_IJNSA_ILi8EEENSA_ILi64EEEEEENS5_IJS19_SB_EEEEEEEvNS4_8identityENS4_13SM90_TMA_LOADES1D_vS1E_EENS_8epilogue10collective6detail29Sm90TmaWarpSpecializedAdapterINS1I_15DefaultEpilogueISJ_SK_SK_NS1H_6thread17LinearCombinationISJ_Li1EffLNS1M_9ScaleType4KindE0ELNS_15FloatRoundStyleE2ESJ_EENS1_15EpilogueDefaultEEEEEvvEEEEvNT_6ParamsE,"aw",@nobits
	.sectionflags	@""
	.align	16
	.zero		1024


//--------------------- .nv.shared.reserved.0     --------------------------
	.section	.nv.shared.reserved.0,"aw",@nobits
	.weak		__nv_reservedSMEM_offset_0_alias
	.size		__nv_reservedSMEM_offset_0_alias, 0, 0
	.other		__nv_reservedSMEM_offset_0_alias,@"STO_CUDA_RESERVED_SHARED STV_DEFAULT"
__nv_reservedSMEM_offset_0_alias:
	.zero		0


//--------------------- .nv.global                --------------------------
	.section	.nv.global,"aw",@nobits
.nv.global:
	.type		_ZN40_INTERNAL_99793b6a_4_k_cu_b456856d_275924cute1_E,@object
	.size		_ZN40_INTERNAL_99793b6a_4_k_cu_b456856d_275924cute1_E,(_ZN40_INTERNAL_99793b6a_4_k_cu_b456856d_275924cuda3std3__45__cpo6cbeginE - _ZN40_INTERNAL_99793b6a_4_k_cu_b456856d_275924cute1_E)
_ZN40_INTERNAL_99793b6a_4_k_cu_b456856d_275924cute1_E:
	.zero		1
	.type		_ZN40_INTERNAL_99793b6a_4_k_cu_b456856d_275924cuda3std3__45__cpo6cbeginE,@object
	.size		_ZN40_INTERNAL_99793b6a_4_k_cu_b456856d_275924cuda3std3__45__cpo6cbeginE,(_ZN40_INTERNAL_99793b6a_4_k_cu_b456856d_275924cuda3std3__48in_placeE - _ZN40_INTERNAL_99793b6a_4_k_cu_b456856d_275924cuda3std3__45__cpo6cbeginE)
_ZN40_INTERNAL_99793b6a_4_k_cu_b456856d_275924cuda3std3__45__cpo6cbeginE:
	.zero		1
	.type		_ZN40_INTERNAL_99793b6a_4_k_cu_b456856d_275924cuda3std3__48in_placeE,@object
	.size		_ZN40_INTERNAL_99793b6a_4_k_cu_b456856d_275924cuda3std3__48in_placeE,(_ZN40_INTERNAL_99793b6a_4_k_cu_b456856d_275924cuda3std6ranges3__45__cpo9iter_moveE - _ZN40_INTERNAL_99793b6a_4_k_cu_b456856d_275924cuda3std3__48in_placeE)
_ZN40_INTERNAL_99793b6a_4_k_cu_b456856d_275924cuda3std3__48in_placeE:
	.zero		1
	.type		_ZN40_INTERNAL_99793b6a_4_k_cu_b456856d_275924cuda3std6ranges3__45__cpo9iter_moveE,@object
	.size		_ZN40_INTERNAL_99793b6a_4_k_cu_b456856d_275924cuda3std6ranges3__45__cpo9iter_moveE,(_ZN40_INTERNAL_99793b6a_4_k_cu_b456856d_275924cuda3std3__45__cpo5beginE - _ZN40_INTERNAL_99793b6a_4_k_cu_b456856d_275924cuda3std6ranges3__45__cpo9iter_moveE)
_ZN40_INTERNAL_99793b6a_4_k_cu_b456856d_275924cuda3std6ranges3__45__cpo9iter_moveE:
	.zero		1
	.type		_ZN40_INTERNAL_99793b6a_4_k_cu_b456856d_275924cuda3std3__45__cpo5beginE,@object
	.size		_ZN40_INTERNAL_99793b6a_4_k_cu_b456856d_275924cuda3std3__45__cpo5beginE,(_ZN40_INTERNAL_99793b6a_4_k_cu_b456856d_275924cuda3std3__442_GLOBAL__N__99793b6a_4_k_cu_b456856d_275926ignoreE - _ZN40_INTERNAL_99793b6a_4_k_cu_b456856d_275924cuda3std3__45__cpo5beginE)
_ZN40_INTERNAL_99793b6a_4_k_cu_b456856d_275924cuda3std3__45__cpo5beginE:
	.zero		1
	.type		_ZN40_INTERNAL_99793b6a_4_k_cu_b456856d_275924cuda3std3__442_GLOBAL__N__99793b6a_4_k_cu_b456856d_275926ignoreE,@object
	.size		_ZN40_INTERNAL_99793b6a_4_k_cu_b456856d_275924cuda3std3__442_GLOBAL__N__99793b6a_4_k_cu_b456856d_275926ignoreE,(_ZN40_INTERNAL_99793b6a_4_k_cu_b456856d_275924cute7productE - _ZN40_INTERNAL_99793b6a_4_k_cu_b456856d_275924cuda3std3__442_GLOBAL__N__99793b6a_4_k_cu_b456856d_275926ignoreE)
_ZN40_INTERNAL_99793b6a_4_k_cu_b456856d_275924cuda3std3__442_GLOBAL__N__99793b6a_4_k_cu_b456856d_275926ignoreE:
	.zero		1
	.type		_ZN40_INTERNAL_99793b6a_4_k_cu_b456856d_275924cute7productE,@object
	.size		_ZN40_INTERNAL_99793b6a_4_k_cu_b456856d_275924cute7productE,(_ZN40_INTERNAL_99793b6a_4_k_cu_b456856d_275924cuda3std3__45__cpo3endE - _ZN40_INTERNAL_99793b6a_4_k_cu_b456856d_275924cute7productE)
_ZN40_INTERNAL_99793b6a_4_k_cu_b456856d_275924cute7productE:
	.zero		1
	.type		_ZN40_INTERNAL_99793b6a_4_k_cu_b456856d_275924cuda3std3__45__cpo3endE,@object
	.size		_ZN40_INTERNAL_99793b6a_4_k_cu_b456856d_275924cuda3std3__45__cpo3endE,(_ZN40_INTERNAL_99793b6a_4_k_cu_b456856d_275924cuda3std3__419piecewise_constructE - _ZN40_INTERNAL_99793b6a_4_k_cu_b456856d_275924cuda3std3__45__cpo3endE)
_ZN40_INTERNAL_99793b6a_4_k_cu_b456856d_275924cuda3std3__45__cpo3endE:
	.zero		1
	.type		_ZN40_INTERNAL_99793b6a_4_k_cu_b456856d_275924cuda3std3__419piecewise_constructE,@object
	.size		_ZN40_INTERNAL_99793b6a_4_k_cu_b456856d_275924cuda3std3__419piecewise_constructE,(_ZN40_INTERNAL_99793b6a_4_k_cu_b456856d_275924cuda3std3__45__cpo4cendE - _ZN40_INTERNAL_99793b6a_4_k_cu_b456856d_275924cuda3std3__419piecewise_constructE)
_ZN40_INTERNAL_99793b6a_4_k_cu_b456856d_275924cuda3std3__419piecewise_constructE:
	.zero		1
	.type		_ZN40_INTERNAL_99793b6a_4_k_cu_b456856d_275924cuda3std3__45__cpo4cendE,@object
	.size		_ZN40_INTERNAL_99793b6a_4_k_cu_b456856d_275924cuda3std3__45__cpo4cendE,(_ZN40_INTERNAL_99793b6a_4_k_cu_b456856d_275924cuda3std6ranges3__45__cpo4swapE - _ZN40_INTERNAL_99793b6a_4_k_cu_b456856d_275924cuda3std3__45__cpo4cendE)
_ZN40_INTERNAL_99793b6a_4_k_cu_b456856d_275924cuda3std3__45__cpo4cendE:
	.zero		1
	.type		_ZN40_INTERNAL_99793b6a_4_k_cu_b456856d_275924cuda3std6ranges3__45__cpo4swapE,@object
	.size		_ZN40_INTERNAL_99793b6a_4_k_cu_b456856d_275924cuda3std6ranges3__45__cpo4swapE,(.L_8 - _ZN40_INTERNAL_99793b6a_4_k_cu_b456856d_275924cuda3std6ranges3__45__cpo4swapE)
_ZN40_INTERNAL_99793b6a_4_k_cu_b456856d_275924cuda3std6ranges3__45__cpo4swapE:
	.zero		1
.L_8:


//--------------------- .nv.constant0._ZN7cutlass13device_kernelINS_4gemm6kernel13GemmUniversalIN4cute5tupleIJiiiiEEENS1_10collective13CollectiveMmaINS1_34MainloopSm90TmaGmmaWarpSpecializedILi2ENS5_IJNS4_1CILi1EEENSA_ILi2EEESB_EEENS1_35KernelTmaWarpSpecializedCooperativeEEENS5_IJNSA_ILi256EEENSA_ILi128EEESH_EEENS_10bfloat16_tENS5_IJlSB_lEEESJ_SK_NS4_8TiledMMAINS4_8MMA_AtomIJNS4_4SM904GMMA28MMA_64x128x16_F32BF16BF16_SSILNSO_5MajorE0ELSQ_0ELNSO_7ScaleInE1ELSR_1EEEEEENS4_6LayoutINS5_IJSC_SB_SB_EEENS5_IJSB_NSA_ILi0EEESW_EEEEENS5_IJNS4_10UnderscoreESZ_SZ_EEEEENS4_23SM90_TMA_LOAD_MULTICASTENS4_14ComposedLayoutINS4_7SwizzleILi3ELi4ELi3EEENS4_18smem_ptr_flag_bitsILi16EEENSU_INS5_IJNSA_ILi8EEENSA_ILi64EEEEEENS5_IJS19_SB_EEEEEEEvNS4_8identityENS4_13SM90_TMA_LOADES1D_vS1E_EENS_8epilogue10collective6detail29Sm90TmaWarpSpecializedAdapterINS1I_15DefaultEpilogueISJ_SK_SK_NS1H_6thread17LinearCombinationISJ_Li1EffLNS1M_9ScaleType4KindE0ELNS_15FloatRoundStyleE2ESJ_EENS1_15EpilogueDefaultEEEEEvvEEEEvNT_6ParamsE --------------------------
	.section	.nv.constant0._ZN7cutlass13device_kernelINS_4gemm6kernel13GemmUniversalIN4cute5tupleIJiiiiEEENS1_10collective13CollectiveMmaINS1_34MainloopSm90TmaGmmaWarpSpecializedILi2ENS5_IJNS4_1CILi1EEENSA_ILi2EEESB_EEENS1_35KernelTmaWarpSpecializedCooperativeEEENS5_IJNSA_ILi256EEENSA_ILi128EEESH_EEENS_10bfloat16_tENS5_IJlSB_lEEESJ_SK_NS4_8TiledMMAINS4_8MMA_AtomIJNS4_4SM904GMMA28MMA_64x128x16_F32BF16BF16_SSILNSO_5MajorE0ELSQ_0ELNSO_7ScaleInE1ELSR_1EEEEEENS4_6LayoutINS5_IJSC_SB_SB_EEENS5_IJSB_NSA_ILi0EEESW_EEEEENS5_IJNS4_10UnderscoreESZ_SZ_EEEEENS4_23SM90_TMA_LOAD_MULTICASTENS4_14ComposedLayoutINS4_7SwizzleILi3ELi4ELi3EEENS4_18smem_ptr_flag_bitsILi16EEENSU_INS5_IJNSA_ILi8EEENSA_ILi64EEEEEENS5_IJS19_SB_EEEEEEEvNS4_8identityENS4_13SM90_TMA_LOADES1D_vS1E_EENS_8epilogue10collective6detail29Sm90TmaWarpSpecializedAdapterINS1I_15DefaultEpilogueISJ_SK_SK_NS1H_6thread17LinearCombinationISJ_Li1EffLNS1M_9ScaleType4KindE0ELNS_15FloatRoundStyleE2ESJ_EENS1_15EpilogueDefaultEEEEEvvEEEEvNT_6ParamsE,"a",@progbits
	.sectionflags	@""
	.align	4
.nv.constant0._ZN7cutlass13device_kernelINS_4gemm6kernel13GemmUniversalIN4cute5tupleIJiiiiEEENS1_10collective13CollectiveMmaINS1_34MainloopSm90TmaGmmaWarpSpecializedILi2ENS5_IJNS4_1CILi1EEENSA_ILi2EEESB_EEENS1_35KernelTmaWarpSpecializedCooperativeEEENS5_IJNSA_ILi256EEENSA_ILi128EEESH_EEENS_10bfloat16_tENS5_IJlSB_lEEESJ_SK_NS4_8TiledMMAINS4_8MMA_AtomIJNS4_4SM904GMMA28MMA_64x128x16_F32BF16BF16_SSILNSO_5MajorE0ELSQ_0ELNSO_7ScaleInE1ELSR_1EEEEEENS4_6LayoutINS5_IJSC_SB_SB_EEENS5_IJSB_NSA_ILi0EEESW_EEEEENS5_IJNS4_10UnderscoreESZ_SZ_EEEEENS4_23SM90_TMA_LOAD_MULTICASTENS4_14ComposedLayoutINS4_7SwizzleILi3ELi4ELi3EEENS4_18smem_ptr_flag_bitsILi16EEENSU_INS5_IJNSA_ILi8EEENSA_ILi64EEEEEENS5_IJS19_SB_EEEEEEEvNS4_8identityENS4_13SM90_TMA_LOADES1D_vS1E_EENS_8epilogue10collective6detail29Sm90TmaWarpSpecializedAdapterINS1I_15DefaultEpilogueISJ_SK_SK_NS1H_6thread17LinearCombinationISJ_Li1EffLNS1M_9ScaleType4KindE0ELNS_15FloatRoundStyleE2ESJ_EENS1_15EpilogueDefaultEEEEEvvEEEEvNT_6ParamsE:
	.zero		1664


//--------------------- SYMBOLS --------------------------

	.type		.nv.reservedSmem.offset0,@object
	.size		.nv.reservedSmem.offset0,0x4
	.type		__assertfail,@function
